//
// Generated by NVIDIA NVVM Compiler
//
// Compiler Build ID: CL-36424714
// Cuda compilation tools, release 13.0, V13.0.88
// Based on NVVM 20.0.0
//

.version 9.0
.target sm_100
.address_size 64

	// .globl	_Z12processLevelP5StateiS0_Piii

.visible .entry _Z12processLevelP5StateiS0_Piii(
	.param .u64 .ptr .align 1 _Z12processLevelP5StateiS0_Piii_param_0,
	.param .u32 _Z12processLevelP5StateiS0_Piii_param_1,
	.param .u64 .ptr .align 1 _Z12processLevelP5StateiS0_Piii_param_2,
	.param .u64 .ptr .align 1 _Z12processLevelP5StateiS0_Piii_param_3,
	.param .u32 _Z12processLevelP5StateiS0_Piii_param_4,
	.param .u32 _Z12processLevelP5StateiS0_Piii_param_5
)
{
	.local .align 8 .b8 	__local_depot0[240];
	.reg .b64 	%SP;
	.reg .b64 	%SPL;
	.reg .pred 	%p<34>;
	.reg .b32 	%r<117>;
	.reg .b64 	%rd<339>;

	mov.u64 	%SPL, __local_depot0;
	ld.param.u64 	%rd21, [_Z12processLevelP5StateiS0_Piii_param_0];
	ld.param.u32 	%r27, [_Z12processLevelP5StateiS0_Piii_param_1];
	ld.param.u64 	%rd23, [_Z12processLevelP5StateiS0_Piii_param_3];
	cvta.to.global.u64 	%rd1, %rd23;
	add.u64 	%rd2, %SPL, 0;
	add.u64 	%rd3, %SPL, 120;
	mov.u32 	%r28, %ctaid.x;
	mov.u32 	%r29, %ntid.x;
	mov.u32 	%r30, %tid.x;
	mad.lo.s32 	%r1, %r28, %r29, %r30;
	setp.ge.s32 	%p1, %r1, %r27;
	@%p1 bra 	$L__BB0_43;
	ld.param.u32 	%r101, [_Z12processLevelP5StateiS0_Piii_param_5];
	ld.global.u32 	%r31, [%rd1];
	setp.ge.s32 	%p2, %r31, %r101;
	@%p2 bra 	$L__BB0_43;
	ld.param.u32 	%r90, [_Z12processLevelP5StateiS0_Piii_param_4];
	cvta.to.global.u64 	%rd26, %rd21;
	mul.wide.s32 	%rd27, %r1, 120;
	add.s64 	%rd28, %rd26, %rd27;
	ld.global.u64 	%rd4, [%rd28];
	ld.global.u64 	%rd5, [%rd28+8];
	ld.global.u64 	%rd6, [%rd28+16];
	ld.global.u64 	%rd7, [%rd28+24];
	ld.global.u64 	%rd8, [%rd28+32];
	ld.global.u64 	%rd9, [%rd28+40];
	ld.global.u64 	%rd10, [%rd28+48];
	ld.global.u64 	%rd11, [%rd28+56];
	ld.global.u64 	%rd12, [%rd28+64];
	ld.global.u64 	%rd13, [%rd28+72];
	ld.global.u64 	%rd14, [%rd28+80];
	ld.global.u64 	%rd15, [%rd28+88];
	ld.global.u64 	%rd16, [%rd28+96];
	ld.global.u64 	%rd17, [%rd28+104];
	ld.global.u64 	%rd18, [%rd28+112];
	st.local.u64 	[%rd2], %rd4;
	st.local.u64 	[%rd2+8], %rd5;
	st.local.u64 	[%rd2+16], %rd6;
	st.local.u64 	[%rd2+24], %rd7;
	st.local.u64 	[%rd2+32], %rd8;
	st.local.u64 	[%rd2+40], %rd9;
	st.local.u64 	[%rd2+48], %rd10;
	st.local.u64 	[%rd2+56], %rd11;
	st.local.u64 	[%rd2+64], %rd12;
	st.local.u64 	[%rd2+72], %rd13;
	st.local.u64 	[%rd2+80], %rd14;
	st.local.u64 	[%rd2+88], %rd15;
	st.local.u64 	[%rd2+96], %rd16;
	st.local.u64 	[%rd2+104], %rd17;
	st.local.u64 	[%rd2+112], %rd18;
	setp.gt.s32 	%p3, %r90, 1;
	shr.s32 	%r32, %r90, 31;
	shr.u32 	%r33, %r32, 26;
	add.s32 	%r34, %r90, %r33;
	shr.s32 	%r2, %r34, 6;
	and.b32  	%r35, %r34, -64;
	sub.s32 	%r3, %r90, %r35;
	mov.b64 	%rd29, 1;
	shl.b64 	%rd19, %rd29, %r3;
	mul.wide.s32 	%rd30, %r2, 8;
	add.s64 	%rd20, %rd3, %rd30;
	@%p3 bra 	$L__BB0_13;
	ld.param.u32 	%r107, [_Z12processLevelP5StateiS0_Piii_param_5];
	st.local.u64 	[%rd3], %rd4;
	st.local.u64 	[%rd3+8], %rd5;
	st.local.u64 	[%rd3+16], %rd6;
	st.local.u64 	[%rd3+24], %rd7;
	st.local.u64 	[%rd3+32], %rd8;
	st.local.u64 	[%rd3+40], %rd9;
	st.local.u64 	[%rd3+48], %rd10;
	st.local.u64 	[%rd3+56], %rd11;
	st.local.u64 	[%rd3+64], %rd12;
	st.local.u64 	[%rd3+72], %rd13;
	st.local.u64 	[%rd3+80], %rd14;
	st.local.u64 	[%rd3+88], %rd15;
	st.local.u64 	[%rd3+96], %rd16;
	st.local.u64 	[%rd3+104], %rd17;
	st.local.u64 	[%rd3+112], %rd18;
	ld.local.u64 	%rd201, [%rd20];
	or.b64  	%rd202, %rd201, %rd19;
	st.local.u64 	[%rd20], %rd202;
	atom.global.add.u32 	%r4, [%rd1], 1;
	setp.ge.s32 	%p29, %r4, %r107;
	@%p29 bra 	$L__BB0_5;
	ld.param.u64 	%rd326, [_Z12processLevelP5StateiS0_Piii_param_2];
	cvta.to.global.u64 	%rd203, %rd326;
	mul.wide.s32 	%rd204, %r4, 120;
	add.s64 	%rd205, %rd203, %rd204;
	ld.local.u64 	%rd206, [%rd3];
	ld.local.u64 	%rd207, [%rd3+8];
	ld.local.u64 	%rd208, [%rd3+16];
	ld.local.u64 	%rd209, [%rd3+24];
	ld.local.u64 	%rd210, [%rd3+32];
	ld.local.u64 	%rd211, [%rd3+40];
	ld.local.u64 	%rd212, [%rd3+48];
	ld.local.u64 	%rd213, [%rd3+56];
	ld.local.u64 	%rd214, [%rd3+64];
	ld.local.u64 	%rd215, [%rd3+72];
	ld.local.u64 	%rd216, [%rd3+80];
	ld.local.u64 	%rd217, [%rd3+88];
	ld.local.u64 	%rd218, [%rd3+96];
	ld.local.u64 	%rd219, [%rd3+104];
	ld.local.u64 	%rd220, [%rd3+112];
	st.global.u64 	[%rd205], %rd206;
	st.global.u64 	[%rd205+8], %rd207;
	st.global.u64 	[%rd205+16], %rd208;
	st.global.u64 	[%rd205+24], %rd209;
	st.global.u64 	[%rd205+32], %rd210;
	st.global.u64 	[%rd205+40], %rd211;
	st.global.u64 	[%rd205+48], %rd212;
	st.global.u64 	[%rd205+56], %rd213;
	st.global.u64 	[%rd205+64], %rd214;
	st.global.u64 	[%rd205+72], %rd215;
	st.global.u64 	[%rd205+80], %rd216;
	st.global.u64 	[%rd205+88], %rd217;
	st.global.u64 	[%rd205+96], %rd218;
	st.global.u64 	[%rd205+104], %rd219;
	st.global.u64 	[%rd205+112], %rd220;
$L__BB0_5:
	ld.param.u32 	%r108, [_Z12processLevelP5StateiS0_Piii_param_5];
	ld.param.u64 	%rd335, [_Z12processLevelP5StateiS0_Piii_param_3];
	st.local.u64 	[%rd3], %rd4;
	st.local.u64 	[%rd3+8], %rd5;
	st.local.u64 	[%rd3+16], %rd6;
	st.local.u64 	[%rd3+24], %rd7;
	st.local.u64 	[%rd3+32], %rd8;
	st.local.u64 	[%rd3+40], %rd9;
	st.local.u64 	[%rd3+48], %rd10;
	st.local.u64 	[%rd3+56], %rd11;
	st.local.u64 	[%rd3+64], %rd12;
	st.local.u64 	[%rd3+72], %rd13;
	st.local.u64 	[%rd3+80], %rd14;
	st.local.u64 	[%rd3+88], %rd15;
	st.local.u64 	[%rd3+96], %rd16;
	st.local.u64 	[%rd3+104], %rd17;
	st.local.u64 	[%rd3+112], %rd18;
	mul.wide.s32 	%rd221, %r2, 8;
	add.s64 	%rd222, %rd3, %rd221;
	ld.local.u64 	%rd223, [%rd222+24];
	mov.b64 	%rd224, 1;
	shl.b64 	%rd225, %rd224, %r3;
	or.b64  	%rd226, %rd223, %rd225;
	st.local.u64 	[%rd222+24], %rd226;
	cvta.to.global.u64 	%rd227, %rd335;
	atom.global.add.u32 	%r5, [%rd227], 1;
	setp.ge.s32 	%p30, %r5, %r108;
	@%p30 bra 	$L__BB0_7;
	ld.param.u64 	%rd327, [_Z12processLevelP5StateiS0_Piii_param_2];
	cvta.to.global.u64 	%rd228, %rd327;
	mul.wide.s32 	%rd229, %r5, 120;
	add.s64 	%rd230, %rd228, %rd229;
	ld.local.u64 	%rd231, [%rd3];
	ld.local.u64 	%rd232, [%rd3+8];
	ld.local.u64 	%rd233, [%rd3+16];
	ld.local.u64 	%rd234, [%rd3+24];
	ld.local.u64 	%rd235, [%rd3+32];
	ld.local.u64 	%rd236, [%rd3+40];
	ld.local.u64 	%rd237, [%rd3+48];
	ld.local.u64 	%rd238, [%rd3+56];
	ld.local.u64 	%rd239, [%rd3+64];
	ld.local.u64 	%rd240, [%rd3+72];
	ld.local.u64 	%rd241, [%rd3+80];
	ld.local.u64 	%rd242, [%rd3+88];
	ld.local.u64 	%rd243, [%rd3+96];
	ld.local.u64 	%rd244, [%rd3+104];
	ld.local.u64 	%rd245, [%rd3+112];
	st.global.u64 	[%rd230], %rd231;
	st.global.u64 	[%rd230+8], %rd232;
	st.global.u64 	[%rd230+16], %rd233;
	st.global.u64 	[%rd230+24], %rd234;
	st.global.u64 	[%rd230+32], %rd235;
	st.global.u64 	[%rd230+40], %rd236;
	st.global.u64 	[%rd230+48], %rd237;
	st.global.u64 	[%rd230+56], %rd238;
	st.global.u64 	[%rd230+64], %rd239;
	st.global.u64 	[%rd230+72], %rd240;
	st.global.u64 	[%rd230+80], %rd241;
	st.global.u64 	[%rd230+88], %rd242;
	st.global.u64 	[%rd230+96], %rd243;
	st.global.u64 	[%rd230+104], %rd244;
	st.global.u64 	[%rd230+112], %rd245;
$L__BB0_7:
	ld.param.u32 	%r109, [_Z12processLevelP5StateiS0_Piii_param_5];
	ld.param.u64 	%rd336, [_Z12processLevelP5StateiS0_Piii_param_3];
	st.local.u64 	[%rd3], %rd4;
	st.local.u64 	[%rd3+8], %rd5;
	st.local.u64 	[%rd3+16], %rd6;
	st.local.u64 	[%rd3+24], %rd7;
	st.local.u64 	[%rd3+32], %rd8;
	st.local.u64 	[%rd3+40], %rd9;
	st.local.u64 	[%rd3+48], %rd10;
	st.local.u64 	[%rd3+56], %rd11;
	st.local.u64 	[%rd3+64], %rd12;
	st.local.u64 	[%rd3+72], %rd13;
	st.local.u64 	[%rd3+80], %rd14;
	st.local.u64 	[%rd3+88], %rd15;
	st.local.u64 	[%rd3+96], %rd16;
	st.local.u64 	[%rd3+104], %rd17;
	st.local.u64 	[%rd3+112], %rd18;
	mul.wide.s32 	%rd246, %r2, 8;
	add.s64 	%rd247, %rd3, %rd246;
	ld.local.u64 	%rd248, [%rd247+48];
	mov.b64 	%rd249, 1;
	shl.b64 	%rd250, %rd249, %r3;
	or.b64  	%rd251, %rd248, %rd250;
	st.local.u64 	[%rd247+48], %rd251;
	cvta.to.global.u64 	%rd252, %rd336;
	atom.global.add.u32 	%r6, [%rd252], 1;
	setp.ge.s32 	%p31, %r6, %r109;
	@%p31 bra 	$L__BB0_9;
	ld.param.u64 	%rd328, [_Z12processLevelP5StateiS0_Piii_param_2];
	cvta.to.global.u64 	%rd253, %rd328;
	mul.wide.s32 	%rd254, %r6, 120;
	add.s64 	%rd255, %rd253, %rd254;
	ld.local.u64 	%rd256, [%rd3];
	ld.local.u64 	%rd257, [%rd3+8];
	ld.local.u64 	%rd258, [%rd3+16];
	ld.local.u64 	%rd259, [%rd3+24];
	ld.local.u64 	%rd260, [%rd3+32];
	ld.local.u64 	%rd261, [%rd3+40];
	ld.local.u64 	%rd262, [%rd3+48];
	ld.local.u64 	%rd263, [%rd3+56];
	ld.local.u64 	%rd264, [%rd3+64];
	ld.local.u64 	%rd265, [%rd3+72];
	ld.local.u64 	%rd266, [%rd3+80];
	ld.local.u64 	%rd267, [%rd3+88];
	ld.local.u64 	%rd268, [%rd3+96];
	ld.local.u64 	%rd269, [%rd3+104];
	ld.local.u64 	%rd270, [%rd3+112];
	st.global.u64 	[%rd255], %rd256;
	st.global.u64 	[%rd255+8], %rd257;
	st.global.u64 	[%rd255+16], %rd258;
	st.global.u64 	[%rd255+24], %rd259;
	st.global.u64 	[%rd255+32], %rd260;
	st.global.u64 	[%rd255+40], %rd261;
	st.global.u64 	[%rd255+48], %rd262;
	st.global.u64 	[%rd255+56], %rd263;
	st.global.u64 	[%rd255+64], %rd264;
	st.global.u64 	[%rd255+72], %rd265;
	st.global.u64 	[%rd255+80], %rd266;
	st.global.u64 	[%rd255+88], %rd267;
	st.global.u64 	[%rd255+96], %rd268;
	st.global.u64 	[%rd255+104], %rd269;
	st.global.u64 	[%rd255+112], %rd270;
$L__BB0_9:
	ld.param.u32 	%r110, [_Z12processLevelP5StateiS0_Piii_param_5];
	ld.param.u64 	%rd337, [_Z12processLevelP5StateiS0_Piii_param_3];
	st.local.u64 	[%rd3], %rd4;
	st.local.u64 	[%rd3+8], %rd5;
	st.local.u64 	[%rd3+16], %rd6;
	st.local.u64 	[%rd3+24], %rd7;
	st.local.u64 	[%rd3+32], %rd8;
	st.local.u64 	[%rd3+40], %rd9;
	st.local.u64 	[%rd3+48], %rd10;
	st.local.u64 	[%rd3+56], %rd11;
	st.local.u64 	[%rd3+64], %rd12;
	st.local.u64 	[%rd3+72], %rd13;
	st.local.u64 	[%rd3+80], %rd14;
	st.local.u64 	[%rd3+88], %rd15;
	st.local.u64 	[%rd3+96], %rd16;
	st.local.u64 	[%rd3+104], %rd17;
	st.local.u64 	[%rd3+112], %rd18;
	mul.wide.s32 	%rd271, %r2, 8;
	add.s64 	%rd272, %rd3, %rd271;
	ld.local.u64 	%rd273, [%rd272+72];
	mov.b64 	%rd274, 1;
	shl.b64 	%rd275, %rd274, %r3;
	or.b64  	%rd276, %rd273, %rd275;
	st.local.u64 	[%rd272+72], %rd276;
	cvta.to.global.u64 	%rd277, %rd337;
	atom.global.add.u32 	%r7, [%rd277], 1;
	setp.ge.s32 	%p32, %r7, %r110;
	@%p32 bra 	$L__BB0_11;
	ld.param.u64 	%rd329, [_Z12processLevelP5StateiS0_Piii_param_2];
	cvta.to.global.u64 	%rd278, %rd329;
	mul.wide.s32 	%rd279, %r7, 120;
	add.s64 	%rd280, %rd278, %rd279;
	ld.local.u64 	%rd281, [%rd3];
	ld.local.u64 	%rd282, [%rd3+8];
	ld.local.u64 	%rd283, [%rd3+16];
	ld.local.u64 	%rd284, [%rd3+24];
	ld.local.u64 	%rd285, [%rd3+32];
	ld.local.u64 	%rd286, [%rd3+40];
	ld.local.u64 	%rd287, [%rd3+48];
	ld.local.u64 	%rd288, [%rd3+56];
	ld.local.u64 	%rd289, [%rd3+64];
	ld.local.u64 	%rd290, [%rd3+72];
	ld.local.u64 	%rd291, [%rd3+80];
	ld.local.u64 	%rd292, [%rd3+88];
	ld.local.u64 	%rd293, [%rd3+96];
	ld.local.u64 	%rd294, [%rd3+104];
	ld.local.u64 	%rd295, [%rd3+112];
	st.global.u64 	[%rd280], %rd281;
	st.global.u64 	[%rd280+8], %rd282;
	st.global.u64 	[%rd280+16], %rd283;
	st.global.u64 	[%rd280+24], %rd284;
	st.global.u64 	[%rd280+32], %rd285;
	st.global.u64 	[%rd280+40], %rd286;
	st.global.u64 	[%rd280+48], %rd287;
	st.global.u64 	[%rd280+56], %rd288;
	st.global.u64 	[%rd280+64], %rd289;
	st.global.u64 	[%rd280+72], %rd290;
	st.global.u64 	[%rd280+80], %rd291;
	st.global.u64 	[%rd280+88], %rd292;
	st.global.u64 	[%rd280+96], %rd293;
	st.global.u64 	[%rd280+104], %rd294;
	st.global.u64 	[%rd280+112], %rd295;
$L__BB0_11:
	ld.param.u32 	%r111, [_Z12processLevelP5StateiS0_Piii_param_5];
	ld.param.u64 	%rd338, [_Z12processLevelP5StateiS0_Piii_param_3];
	st.local.u64 	[%rd3], %rd4;
	st.local.u64 	[%rd3+8], %rd5;
	st.local.u64 	[%rd3+16], %rd6;
	st.local.u64 	[%rd3+24], %rd7;
	st.local.u64 	[%rd3+32], %rd8;
	st.local.u64 	[%rd3+40], %rd9;
	st.local.u64 	[%rd3+48], %rd10;
	st.local.u64 	[%rd3+56], %rd11;
	st.local.u64 	[%rd3+64], %rd12;
	st.local.u64 	[%rd3+72], %rd13;
	st.local.u64 	[%rd3+80], %rd14;
	st.local.u64 	[%rd3+88], %rd15;
	st.local.u64 	[%rd3+96], %rd16;
	st.local.u64 	[%rd3+104], %rd17;
	st.local.u64 	[%rd3+112], %rd18;
	mul.wide.s32 	%rd296, %r2, 8;
	add.s64 	%rd297, %rd3, %rd296;
	ld.local.u64 	%rd298, [%rd297+96];
	mov.b64 	%rd299, 1;
	shl.b64 	%rd300, %rd299, %r3;
	or.b64  	%rd301, %rd298, %rd300;
	st.local.u64 	[%rd297+96], %rd301;
	cvta.to.global.u64 	%rd302, %rd338;
	atom.global.add.u32 	%r8, [%rd302], 1;
	setp.ge.s32 	%p33, %r8, %r111;
	@%p33 bra 	$L__BB0_43;
	ld.param.u64 	%rd330, [_Z12processLevelP5StateiS0_Piii_param_2];
	cvta.to.global.u64 	%rd303, %rd330;
	mul.wide.s32 	%rd304, %r8, 120;
	add.s64 	%rd305, %rd303, %rd304;
	ld.local.u64 	%rd306, [%rd3];
	ld.local.u64 	%rd307, [%rd3+8];
	ld.local.u64 	%rd308, [%rd3+16];
	ld.local.u64 	%rd309, [%rd3+24];
	ld.local.u64 	%rd310, [%rd3+32];
	ld.local.u64 	%rd311, [%rd3+40];
	ld.local.u64 	%rd312, [%rd3+48];
	ld.local.u64 	%rd313, [%rd3+56];
	ld.local.u64 	%rd314, [%rd3+64];
	ld.local.u64 	%rd315, [%rd3+72];
	ld.local.u64 	%rd316, [%rd3+80];
	ld.local.u64 	%rd317, [%rd3+88];
	ld.local.u64 	%rd318, [%rd3+96];
	ld.local.u64 	%rd319, [%rd3+104];
	ld.local.u64 	%rd320, [%rd3+112];
	st.global.u64 	[%rd305], %rd306;
	st.global.u64 	[%rd305+8], %rd307;
	st.global.u64 	[%rd305+16], %rd308;
	st.global.u64 	[%rd305+24], %rd309;
	st.global.u64 	[%rd305+32], %rd310;
	st.global.u64 	[%rd305+40], %rd311;
	st.global.u64 	[%rd305+48], %rd312;
	st.global.u64 	[%rd305+56], %rd313;
	st.global.u64 	[%rd305+64], %rd314;
	st.global.u64 	[%rd305+72], %rd315;
	st.global.u64 	[%rd305+80], %rd316;
	st.global.u64 	[%rd305+88], %rd317;
	st.global.u64 	[%rd305+96], %rd318;
	st.global.u64 	[%rd305+104], %rd319;
	st.global.u64 	[%rd305+112], %rd320;
	bra.uni 	$L__BB0_43;
$L__BB0_13:
	ld.param.u32 	%r91, [_Z12processLevelP5StateiS0_Piii_param_4];
	shr.u32 	%r9, %r91, 1;
	mov.b32 	%r112, 1;
$L__BB0_14:
	shr.u32 	%r37, %r112, 6;
	and.b32  	%r38, %r112, 63;
	mul.wide.u32 	%rd31, %r37, 8;
	add.s64 	%rd32, %rd2, %rd31;
	ld.local.u64 	%rd33, [%rd32];
	shr.u64 	%rd34, %rd33, %r38;
	and.b64  	%rd35, %rd34, 1;
	setp.eq.b64 	%p4, %rd35, 1;
	not.pred 	%p5, %p4;
	@%p5 bra 	$L__BB0_16;
	ld.param.u32 	%r92, [_Z12processLevelP5StateiS0_Piii_param_4];
	sub.s32 	%r39, %r92, %r112;
	shr.s32 	%r40, %r39, 31;
	shr.u32 	%r41, %r40, 26;
	add.s32 	%r42, %r39, %r41;
	and.b32  	%r43, %r42, -64;
	sub.s32 	%r44, %r39, %r43;
	shr.s32 	%r45, %r42, 6;
	mul.wide.s32 	%rd36, %r45, 8;
	add.s64 	%rd37, %rd2, %rd36;
	ld.local.u64 	%rd38, [%rd37];
	shr.u64 	%rd39, %rd38, %r44;
	and.b64  	%rd40, %rd39, 1;
	setp.eq.b64 	%p6, %rd40, 1;
	@%p6 bra 	$L__BB0_19;
$L__BB0_16:
	add.s32 	%r11, %r112, 1;
	setp.ne.s32 	%p7, %r112, %r9;
	mov.u32 	%r112, %r11;
	@%p7 bra 	$L__BB0_14;
	ld.param.u32 	%r102, [_Z12processLevelP5StateiS0_Piii_param_5];
	st.local.u64 	[%rd3], %rd4;
	st.local.u64 	[%rd3+8], %rd5;
	st.local.u64 	[%rd3+16], %rd6;
	st.local.u64 	[%rd3+24], %rd7;
	st.local.u64 	[%rd3+32], %rd8;
	st.local.u64 	[%rd3+40], %rd9;
	st.local.u64 	[%rd3+48], %rd10;
	st.local.u64 	[%rd3+56], %rd11;
	st.local.u64 	[%rd3+64], %rd12;
	st.local.u64 	[%rd3+72], %rd13;
	st.local.u64 	[%rd3+80], %rd14;
	st.local.u64 	[%rd3+88], %rd15;
	st.local.u64 	[%rd3+96], %rd16;
	st.local.u64 	[%rd3+104], %rd17;
	st.local.u64 	[%rd3+112], %rd18;
	ld.local.u64 	%rd41, [%rd20];
	or.b64  	%rd42, %rd41, %rd19;
	st.local.u64 	[%rd20], %rd42;
	atom.global.add.u32 	%r12, [%rd1], 1;
	setp.ge.s32 	%p8, %r12, %r102;
	@%p8 bra 	$L__BB0_19;
	ld.param.u64 	%rd321, [_Z12processLevelP5StateiS0_Piii_param_2];
	cvta.to.global.u64 	%rd43, %rd321;
	mul.wide.s32 	%rd44, %r12, 120;
	add.s64 	%rd45, %rd43, %rd44;
	ld.local.u64 	%rd46, [%rd3];
	ld.local.u64 	%rd47, [%rd3+8];
	ld.local.u64 	%rd48, [%rd3+16];
	ld.local.u64 	%rd49, [%rd3+24];
	ld.local.u64 	%rd50, [%rd3+32];
	ld.local.u64 	%rd51, [%rd3+40];
	ld.local.u64 	%rd52, [%rd3+48];
	ld.local.u64 	%rd53, [%rd3+56];
	ld.local.u64 	%rd54, [%rd3+64];
	ld.local.u64 	%rd55, [%rd3+72];
	ld.local.u64 	%rd56, [%rd3+80];
	ld.local.u64 	%rd57, [%rd3+88];
	ld.local.u64 	%rd58, [%rd3+96];
	ld.local.u64 	%rd59, [%rd3+104];
	ld.local.u64 	%rd60, [%rd3+112];
	st.global.u64 	[%rd45], %rd46;
	st.global.u64 	[%rd45+8], %rd47;
	st.global.u64 	[%rd45+16], %rd48;
	st.global.u64 	[%rd45+24], %rd49;
	st.global.u64 	[%rd45+32], %rd50;
	st.global.u64 	[%rd45+40], %rd51;
	st.global.u64 	[%rd45+48], %rd52;
	st.global.u64 	[%rd45+56], %rd53;
	st.global.u64 	[%rd45+64], %rd54;
	st.global.u64 	[%rd45+72], %rd55;
	st.global.u64 	[%rd45+80], %rd56;
	st.global.u64 	[%rd45+88], %rd57;
	st.global.u64 	[%rd45+96], %rd58;
	st.global.u64 	[%rd45+104], %rd59;
	st.global.u64 	[%rd45+112], %rd60;
$L__BB0_19:
	mov.b32 	%r113, 1;
$L__BB0_20:
	shr.u32 	%r47, %r113, 6;
	and.b32  	%r48, %r113, 63;
	mul.wide.u32 	%rd61, %r47, 8;
	add.s64 	%rd62, %rd2, %rd61;
	ld.local.u64 	%rd63, [%rd62+24];
	shr.u64 	%rd64, %rd63, %r48;
	and.b64  	%rd65, %rd64, 1;
	setp.eq.b64 	%p9, %rd65, 1;
	not.pred 	%p10, %p9;
	@%p10 bra 	$L__BB0_22;
	ld.param.u32 	%r93, [_Z12processLevelP5StateiS0_Piii_param_4];
	sub.s32 	%r49, %r93, %r113;
	shr.s32 	%r50, %r49, 31;
	shr.u32 	%r51, %r50, 26;
	add.s32 	%r52, %r49, %r51;
	and.b32  	%r53, %r52, -64;
	sub.s32 	%r54, %r49, %r53;
	shr.s32 	%r55, %r52, 6;
	mul.wide.s32 	%rd66, %r55, 8;
	add.s64 	%rd67, %rd2, %rd66;
	ld.local.u64 	%rd68, [%rd67+24];
	shr.u64 	%rd69, %rd68, %r54;
	and.b64  	%rd70, %rd69, 1;
	setp.eq.b64 	%p11, %rd70, 1;
	@%p11 bra 	$L__BB0_25;
$L__BB0_22:
	ld.param.u32 	%r94, [_Z12processLevelP5StateiS0_Piii_param_4];
	add.s32 	%r14, %r113, 1;
	shr.u32 	%r56, %r94, 1;
	setp.ne.s32 	%p12, %r113, %r56;
	mov.u32 	%r113, %r14;
	@%p12 bra 	$L__BB0_20;
	ld.param.u32 	%r103, [_Z12processLevelP5StateiS0_Piii_param_5];
	ld.param.u64 	%rd331, [_Z12processLevelP5StateiS0_Piii_param_3];
	st.local.u64 	[%rd3], %rd4;
	st.local.u64 	[%rd3+8], %rd5;
	st.local.u64 	[%rd3+16], %rd6;
	st.local.u64 	[%rd3+24], %rd7;
	st.local.u64 	[%rd3+32], %rd8;
	st.local.u64 	[%rd3+40], %rd9;
	st.local.u64 	[%rd3+48], %rd10;
	st.local.u64 	[%rd3+56], %rd11;
	st.local.u64 	[%rd3+64], %rd12;
	st.local.u64 	[%rd3+72], %rd13;
	st.local.u64 	[%rd3+80], %rd14;
	st.local.u64 	[%rd3+88], %rd15;
	st.local.u64 	[%rd3+96], %rd16;
	st.local.u64 	[%rd3+104], %rd17;
	st.local.u64 	[%rd3+112], %rd18;
	mul.wide.s32 	%rd71, %r2, 8;
	add.s64 	%rd72, %rd3, %rd71;
	ld.local.u64 	%rd73, [%rd72+24];
	mov.b64 	%rd74, 1;
	shl.b64 	%rd75, %rd74, %r3;
	or.b64  	%rd76, %rd73, %rd75;
	st.local.u64 	[%rd72+24], %rd76;
	cvta.to.global.u64 	%rd77, %rd331;
	atom.global.add.u32 	%r15, [%rd77], 1;
	setp.ge.s32 	%p13, %r15, %r103;
	@%p13 bra 	$L__BB0_25;
	ld.param.u64 	%rd322, [_Z12processLevelP5StateiS0_Piii_param_2];
	cvta.to.global.u64 	%rd78, %rd322;
	mul.wide.s32 	%rd79, %r15, 120;
	add.s64 	%rd80, %rd78, %rd79;
	ld.local.u64 	%rd81, [%rd3];
	ld.local.u64 	%rd82, [%rd3+8];
	ld.local.u64 	%rd83, [%rd3+16];
	ld.local.u64 	%rd84, [%rd3+24];
	ld.local.u64 	%rd85, [%rd3+32];
	ld.local.u64 	%rd86, [%rd3+40];
	ld.local.u64 	%rd87, [%rd3+48];
	ld.local.u64 	%rd88, [%rd3+56];
	ld.local.u64 	%rd89, [%rd3+64];
	ld.local.u64 	%rd90, [%rd3+72];
	ld.local.u64 	%rd91, [%rd3+80];
	ld.local.u64 	%rd92, [%rd3+88];
	ld.local.u64 	%rd93, [%rd3+96];
	ld.local.u64 	%rd94, [%rd3+104];
	ld.local.u64 	%rd95, [%rd3+112];
	st.global.u64 	[%rd80], %rd81;
	st.global.u64 	[%rd80+8], %rd82;
	st.global.u64 	[%rd80+16], %rd83;
	st.global.u64 	[%rd80+24], %rd84;
	st.global.u64 	[%rd80+32], %rd85;
	st.global.u64 	[%rd80+40], %rd86;
	st.global.u64 	[%rd80+48], %rd87;
	st.global.u64 	[%rd80+56], %rd88;
	st.global.u64 	[%rd80+64], %rd89;
	st.global.u64 	[%rd80+72], %rd90;
	st.global.u64 	[%rd80+80], %rd91;
	st.global.u64 	[%rd80+88], %rd92;
	st.global.u64 	[%rd80+96], %rd93;
	st.global.u64 	[%rd80+104], %rd94;
	st.global.u64 	[%rd80+112], %rd95;
$L__BB0_25:
	mov.b32 	%r114, 1;
$L__BB0_26:
	shr.u32 	%r58, %r114, 6;
	and.b32  	%r59, %r114, 63;
	mul.wide.u32 	%rd96, %r58, 8;
	add.s64 	%rd97, %rd2, %rd96;
	ld.local.u64 	%rd98, [%rd97+48];
	shr.u64 	%rd99, %rd98, %r59;
	and.b64  	%rd100, %rd99, 1;
	setp.eq.b64 	%p14, %rd100, 1;
	not.pred 	%p15, %p14;
	@%p15 bra 	$L__BB0_28;
	ld.param.u32 	%r95, [_Z12processLevelP5StateiS0_Piii_param_4];
	sub.s32 	%r60, %r95, %r114;
	shr.s32 	%r61, %r60, 31;
	shr.u32 	%r62, %r61, 26;
	add.s32 	%r63, %r60, %r62;
	and.b32  	%r64, %r63, -64;
	sub.s32 	%r65, %r60, %r64;
	shr.s32 	%r66, %r63, 6;
	mul.wide.s32 	%rd101, %r66, 8;
	add.s64 	%rd102, %rd2, %rd101;
	ld.local.u64 	%rd103, [%rd102+48];
	shr.u64 	%rd104, %rd103, %r65;
	and.b64  	%rd105, %rd104, 1;
	setp.eq.b64 	%p16, %rd105, 1;
	@%p16 bra 	$L__BB0_31;
$L__BB0_28:
	ld.param.u32 	%r96, [_Z12processLevelP5StateiS0_Piii_param_4];
	add.s32 	%r17, %r114, 1;
	shr.u32 	%r67, %r96, 1;
	setp.ne.s32 	%p17, %r114, %r67;
	mov.u32 	%r114, %r17;
	@%p17 bra 	$L__BB0_26;
	ld.param.u32 	%r104, [_Z12processLevelP5StateiS0_Piii_param_5];
	ld.param.u64 	%rd332, [_Z12processLevelP5StateiS0_Piii_param_3];
	st.local.u64 	[%rd3], %rd4;
	st.local.u64 	[%rd3+8], %rd5;
	st.local.u64 	[%rd3+16], %rd6;
	st.local.u64 	[%rd3+24], %rd7;
	st.local.u64 	[%rd3+32], %rd8;
	st.local.u64 	[%rd3+40], %rd9;
	st.local.u64 	[%rd3+48], %rd10;
	st.local.u64 	[%rd3+56], %rd11;
	st.local.u64 	[%rd3+64], %rd12;
	st.local.u64 	[%rd3+72], %rd13;
	st.local.u64 	[%rd3+80], %rd14;
	st.local.u64 	[%rd3+88], %rd15;
	st.local.u64 	[%rd3+96], %rd16;
	st.local.u64 	[%rd3+104], %rd17;
	st.local.u64 	[%rd3+112], %rd18;
	mul.wide.s32 	%rd106, %r2, 8;
	add.s64 	%rd107, %rd3, %rd106;
	ld.local.u64 	%rd108, [%rd107+48];
	mov.b64 	%rd109, 1;
	shl.b64 	%rd110, %rd109, %r3;
	or.b64  	%rd111, %rd108, %rd110;
	st.local.u64 	[%rd107+48], %rd111;
	cvta.to.global.u64 	%rd112, %rd332;
	atom.global.add.u32 	%r18, [%rd112], 1;
	setp.ge.s32 	%p18, %r18, %r104;
	@%p18 bra 	$L__BB0_31;
	ld.param.u64 	%rd323, [_Z12processLevelP5StateiS0_Piii_param_2];
	cvta.to.global.u64 	%rd113, %rd323;
	mul.wide.s32 	%rd114, %r18, 120;
	add.s64 	%rd115, %rd113, %rd114;
	ld.local.u64 	%rd116, [%rd3];
	ld.local.u64 	%rd117, [%rd3+8];
	ld.local.u64 	%rd118, [%rd3+16];
	ld.local.u64 	%rd119, [%rd3+24];
	ld.local.u64 	%rd120, [%rd3+32];
	ld.local.u64 	%rd121, [%rd3+40];
	ld.local.u64 	%rd122, [%rd3+48];
	ld.local.u64 	%rd123, [%rd3+56];
	ld.local.u64 	%rd124, [%rd3+64];
	ld.local.u64 	%rd125, [%rd3+72];
	ld.local.u64 	%rd126, [%rd3+80];
	ld.local.u64 	%rd127, [%rd3+88];
	ld.local.u64 	%rd128, [%rd3+96];
	ld.local.u64 	%rd129, [%rd3+104];
	ld.local.u64 	%rd130, [%rd3+112];
	st.global.u64 	[%rd115], %rd116;
	st.global.u64 	[%rd115+8], %rd117;
	st.global.u64 	[%rd115+16], %rd118;
	st.global.u64 	[%rd115+24], %rd119;
	st.global.u64 	[%rd115+32], %rd120;
	st.global.u64 	[%rd115+40], %rd121;
	st.global.u64 	[%rd115+48], %rd122;
	st.global.u64 	[%rd115+56], %rd123;
	st.global.u64 	[%rd115+64], %rd124;
	st.global.u64 	[%rd115+72], %rd125;
	st.global.u64 	[%rd115+80], %rd126;
	st.global.u64 	[%rd115+88], %rd127;
	st.global.u64 	[%rd115+96], %rd128;
	st.global.u64 	[%rd115+104], %rd129;
	st.global.u64 	[%rd115+112], %rd130;
$L__BB0_31:
	mov.b32 	%r115, 1;
$L__BB0_32:
	shr.u32 	%r69, %r115, 6;
	and.b32  	%r70, %r115, 63;
	mul.wide.u32 	%rd131, %r69, 8;
	add.s64 	%rd132, %rd2, %rd131;
	ld.local.u64 	%rd133, [%rd132+72];
	shr.u64 	%rd134, %rd133, %r70;
	and.b64  	%rd135, %rd134, 1;
	setp.eq.b64 	%p19, %rd135, 1;
	not.pred 	%p20, %p19;
	@%p20 bra 	$L__BB0_34;
	ld.param.u32 	%r97, [_Z12processLevelP5StateiS0_Piii_param_4];
	sub.s32 	%r71, %r97, %r115;
	shr.s32 	%r72, %r71, 31;
	shr.u32 	%r73, %r72, 26;
	add.s32 	%r74, %r71, %r73;
	and.b32  	%r75, %r74, -64;
	sub.s32 	%r76, %r71, %r75;
	shr.s32 	%r77, %r74, 6;
	mul.wide.s32 	%rd136, %r77, 8;
	add.s64 	%rd137, %rd2, %rd136;
	ld.local.u64 	%rd138, [%rd137+72];
	shr.u64 	%rd139, %rd138, %r76;
	and.b64  	%rd140, %rd139, 1;
	setp.eq.b64 	%p21, %rd140, 1;
	@%p21 bra 	$L__BB0_37;
$L__BB0_34:
	ld.param.u32 	%r98, [_Z12processLevelP5StateiS0_Piii_param_4];
	add.s32 	%r20, %r115, 1;
	shr.u32 	%r78, %r98, 1;
	setp.ne.s32 	%p22, %r115, %r78;
	mov.u32 	%r115, %r20;
	@%p22 bra 	$L__BB0_32;
	ld.param.u32 	%r105, [_Z12processLevelP5StateiS0_Piii_param_5];
	ld.param.u64 	%rd333, [_Z12processLevelP5StateiS0_Piii_param_3];
	st.local.u64 	[%rd3], %rd4;
	st.local.u64 	[%rd3+8], %rd5;
	st.local.u64 	[%rd3+16], %rd6;
	st.local.u64 	[%rd3+24], %rd7;
	st.local.u64 	[%rd3+32], %rd8;
	st.local.u64 	[%rd3+40], %rd9;
	st.local.u64 	[%rd3+48], %rd10;
	st.local.u64 	[%rd3+56], %rd11;
	st.local.u64 	[%rd3+64], %rd12;
	st.local.u64 	[%rd3+72], %rd13;
	st.local.u64 	[%rd3+80], %rd14;
	st.local.u64 	[%rd3+88], %rd15;
	st.local.u64 	[%rd3+96], %rd16;
	st.local.u64 	[%rd3+104], %rd17;
	st.local.u64 	[%rd3+112], %rd18;
	mul.wide.s32 	%rd141, %r2, 8;
	add.s64 	%rd142, %rd3, %rd141;
	ld.local.u64 	%rd143, [%rd142+72];
	mov.b64 	%rd144, 1;
	shl.b64 	%rd145, %rd144, %r3;
	or.b64  	%rd146, %rd143, %rd145;
	st.local.u64 	[%rd142+72], %rd146;
	cvta.to.global.u64 	%rd147, %rd333;
	atom.global.add.u32 	%r21, [%rd147], 1;
	setp.ge.s32 	%p23, %r21, %r105;
	@%p23 bra 	$L__BB0_37;
	ld.param.u64 	%rd324, [_Z12processLevelP5StateiS0_Piii_param_2];
	cvta.to.global.u64 	%rd148, %rd324;
	mul.wide.s32 	%rd149, %r21, 120;
	add.s64 	%rd150, %rd148, %rd149;
	ld.local.u64 	%rd151, [%rd3];
	ld.local.u64 	%rd152, [%rd3+8];
	ld.local.u64 	%rd153, [%rd3+16];
	ld.local.u64 	%rd154, [%rd3+24];
	ld.local.u64 	%rd155, [%rd3+32];
	ld.local.u64 	%rd156, [%rd3+40];
	ld.local.u64 	%rd157, [%rd3+48];
	ld.local.u64 	%rd158, [%rd3+56];
	ld.local.u64 	%rd159, [%rd3+64];
	ld.local.u64 	%rd160, [%rd3+72];
	ld.local.u64 	%rd161, [%rd3+80];
	ld.local.u64 	%rd162, [%rd3+88];
	ld.local.u64 	%rd163, [%rd3+96];
	ld.local.u64 	%rd164, [%rd3+104];
	ld.local.u64 	%rd165, [%rd3+112];
	st.global.u64 	[%rd150], %rd151;
	st.global.u64 	[%rd150+8], %rd152;
	st.global.u64 	[%rd150+16], %rd153;
	st.global.u64 	[%rd150+24], %rd154;
	st.global.u64 	[%rd150+32], %rd155;
	st.global.u64 	[%rd150+40], %rd156;
	st.global.u64 	[%rd150+48], %rd157;
	st.global.u64 	[%rd150+56], %rd158;
	st.global.u64 	[%rd150+64], %rd159;
	st.global.u64 	[%rd150+72], %rd160;
	st.global.u64 	[%rd150+80], %rd161;
	st.global.u64 	[%rd150+88], %rd162;
	st.global.u64 	[%rd150+96], %rd163;
	st.global.u64 	[%rd150+104], %rd164;
	st.global.u64 	[%rd150+112], %rd165;
$L__BB0_37:
	mov.b32 	%r116, 1;
$L__BB0_38:
	shr.u32 	%r80, %r116, 6;
	and.b32  	%r81, %r116, 63;
	mul.wide.u32 	%rd166, %r80, 8;
	add.s64 	%rd167, %rd2, %rd166;
	ld.local.u64 	%rd168, [%rd167+96];
	shr.u64 	%rd169, %rd168, %r81;
	and.b64  	%rd170, %rd169, 1;
	setp.eq.b64 	%p24, %rd170, 1;
	not.pred 	%p25, %p24;
	@%p25 bra 	$L__BB0_40;
	ld.param.u32 	%r99, [_Z12processLevelP5StateiS0_Piii_param_4];
	sub.s32 	%r82, %r99, %r116;
	shr.s32 	%r83, %r82, 31;
	shr.u32 	%r84, %r83, 26;
	add.s32 	%r85, %r82, %r84;
	and.b32  	%r86, %r85, -64;
	sub.s32 	%r87, %r82, %r86;
	shr.s32 	%r88, %r85, 6;
	mul.wide.s32 	%rd171, %r88, 8;
	add.s64 	%rd172, %rd2, %rd171;
	ld.local.u64 	%rd173, [%rd172+96];
	shr.u64 	%rd174, %rd173, %r87;
	and.b64  	%rd175, %rd174, 1;
	setp.eq.b64 	%p26, %rd175, 1;
	@%p26 bra 	$L__BB0_43;
$L__BB0_40:
	ld.param.u32 	%r100, [_Z12processLevelP5StateiS0_Piii_param_4];
	add.s32 	%r23, %r116, 1;
	shr.u32 	%r89, %r100, 1;
	setp.ne.s32 	%p27, %r116, %r89;
	mov.u32 	%r116, %r23;
	@%p27 bra 	$L__BB0_38;
	ld.param.u32 	%r106, [_Z12processLevelP5StateiS0_Piii_param_5];
	ld.param.u64 	%rd334, [_Z12processLevelP5StateiS0_Piii_param_3];
	st.local.u64 	[%rd3], %rd4;
	st.local.u64 	[%rd3+8], %rd5;
	st.local.u64 	[%rd3+16], %rd6;
	st.local.u64 	[%rd3+24], %rd7;
	st.local.u64 	[%rd3+32], %rd8;
	st.local.u64 	[%rd3+40], %rd9;
	st.local.u64 	[%rd3+48], %rd10;
	st.local.u64 	[%rd3+56], %rd11;
	st.local.u64 	[%rd3+64], %rd12;
	st.local.u64 	[%rd3+72], %rd13;
	st.local.u64 	[%rd3+80], %rd14;
	st.local.u64 	[%rd3+88], %rd15;
	st.local.u64 	[%rd3+96], %rd16;
	st.local.u64 	[%rd3+104], %rd17;
	st.local.u64 	[%rd3+112], %rd18;
	mul.wide.s32 	%rd176, %r2, 8;
	add.s64 	%rd177, %rd3, %rd176;
	ld.local.u64 	%rd178, [%rd177+96];
	mov.b64 	%rd179, 1;
	shl.b64 	%rd180, %rd179, %r3;
	or.b64  	%rd181, %rd178, %rd180;
	st.local.u64 	[%rd177+96], %rd181;
	cvta.to.global.u64 	%rd182, %rd334;
	atom.global.add.u32 	%r24, [%rd182], 1;
	setp.ge.s32 	%p28, %r24, %r106;
	@%p28 bra 	$L__BB0_43;
	ld.param.u64 	%rd325, [_Z12processLevelP5StateiS0_Piii_param_2];
	cvta.to.global.u64 	%rd183, %rd325;
	mul.wide.s32 	%rd184, %r24, 120;
	add.s64 	%rd185, %rd183, %rd184;
	ld.local.u64 	%rd186, [%rd3];
	ld.local.u64 	%rd187, [%rd3+8];
	ld.local.u64 	%rd188, [%rd3+16];
	ld.local.u64 	%rd189, [%rd3+24];
	ld.local.u64 	%rd190, [%rd3+32];
	ld.local.u64 	%rd191, [%rd3+40];
	ld.local.u64 	%rd192, [%rd3+48];
	ld.local.u64 	%rd193, [%rd3+56];
	ld.local.u64 	%rd194, [%rd3+64];
	ld.local.u64 	%rd195, [%rd3+72];
	ld.local.u64 	%rd196, [%rd3+80];
	ld.local.u64 	%rd197, [%rd3+88];
	ld.local.u64 	%rd198, [%rd3+96];
	ld.local.u64 	%rd199, [%rd3+104];
	ld.local.u64 	%rd200, [%rd3+112];
	st.global.u64 	[%rd185], %rd186;
	st.global.u64 	[%rd185+8], %rd187;
	st.global.u64 	[%rd185+16], %rd188;
	st.global.u64 	[%rd185+24], %rd189;
	st.global.u64 	[%rd185+32], %rd190;
	st.global.u64 	[%rd185+40], %rd191;
	st.global.u64 	[%rd185+48], %rd192;
	st.global.u64 	[%rd185+56], %rd193;
	st.global.u64 	[%rd185+64], %rd194;
	st.global.u64 	[%rd185+72], %rd195;
	st.global.u64 	[%rd185+80], %rd196;
	st.global.u64 	[%rd185+88], %rd197;
	st.global.u64 	[%rd185+96], %rd198;
	st.global.u64 	[%rd185+104], %rd199;
	st.global.u64 	[%rd185+112], %rd200;
$L__BB0_43:
	ret;

}


// ===== COMPILED SASS (sm_100) =====

	.target	sm_100

	.elftype	@"ET_EXEC"


//--------------------- .note.nv.tkinfo           --------------------------
	.section	.note.nv.tkinfo,"",@"SHT_NOTE"
	.sectionflags	@"SHF_NOTE_NV_TKINFO"
	.tkinfo
        /*0018*/ 	.word	0x00000002
        /*0030*/ 	.string	""
        /*0030*/ 	.string	"ptxas"
        /*0030*/ 	.string	"Cuda compilation tools, release 13.0, V13.0.88"
        /*0030*/ 	.string	"Build cuda_13.0.r13.0/compiler.36424714_0"
        /*0030*/ 	.string	"-arch sm_100 -m 64 "



//--------------------- .note.nv.cuinfo           --------------------------
	.section	.note.nv.cuinfo,"",@"SHT_NOTE"
	.sectionflags	@"SHF_NOTE_NV_CUINFO"
        /*0018*/ 	.short	0x0002
        /*001a*/ 	.short	0x0064
        /*001c*/ 	.short	0x0082
	.zero		2


//--------------------- .nv.info                  --------------------------
	.section	.nv.info,"",@"SHT_CUDA_INFO"
	.align	4


	//----- nvinfo : EIATTR_REGCOUNT
	.align		4
        /*0000*/ 	.byte	0x04, 0x2f
        /*0002*/ 	.short	(.L_1 - .L_0)
	.align		4
.L_0:
        /*0004*/ 	.word	index@(_Z12processLevelP5StateiS0_Piii)
        /*0008*/ 	.word	0x00000030


	//----- nvinfo : EIATTR_FRAME_SIZE
	.align		4
.L_1:
        /*000c*/ 	.byte	0x04, 0x11
        /*000e*/ 	.short	(.L_3 - .L_2)
	.align		4
.L_2:
        /*0010*/ 	.word	index@(_Z12processLevelP5StateiS0_Piii)
        /*0014*/ 	.word	0x000000f0


	//----- nvinfo : EIATTR_MIN_STACK_SIZE
	.align		4
.L_3:
        /*0018*/ 	.byte	0x04, 0x12
        /*001a*/ 	.short	(.L_5 - .L_4)
	.align		4
.L_4:
        /*001c*/ 	.word	index@(_Z12processLevelP5StateiS0_Piii)
        /*0020*/ 	.word	0x000000f0
.L_5:


//--------------------- .nv.compat                --------------------------
	.section	.nv.compat,"",@"SHT_CUDA_COMPAT_INFO"
	.align	4
        /*0000*/ 	.byte	0x02, 0x09, 0x00, 0x00, 0x02, 0x02, 0x01, 0x00, 0x02, 0x05, 0x05, 0x00, 0x03, 0x07, 0x01, 0x01
        /*0010*/ 	.byte	0x02, 0x03, 0x00, 0x00, 0x02, 0x06, 0x01, 0x00, 0x04, 0x0b, 0x08, 0x00, 0x09, 0x00, 0x00, 0x00
        /*0020*/ 	.byte	0x00, 0x00, 0x00, 0x00


//--------------------- .nv.info._Z12processLevelP5StateiS0_Piii --------------------------
	.section	.nv.info._Z12processLevelP5StateiS0_Piii,"",@"SHT_CUDA_INFO"
	.sectionflags	@""
	.align	4


	//----- nvinfo : EIATTR_CUDA_API_VERSION
	.align		4
        /*0000*/ 	.byte	0x04, 0x37
        /*0002*/ 	.short	(.L_7 - .L_6)
.L_6:
        /*0004*/ 	.word	0x00000082


	//----- nvinfo : EIATTR_KPARAM_INFO
	.align		4
.L_7:
        /*0008*/ 	.byte	0x04, 0x17
        /*000a*/ 	.short	(.L_9 - .L_8)
.L_8:
        /*000c*/ 	.word	0x00000000
        /*0010*/ 	.short	0x0005
        /*0012*/ 	.short	0x0024
        /*0014*/ 	.byte	0x00, 0xf0, 0x11, 0x00


	//----- nvinfo : EIATTR_KPARAM_INFO
	.align		4
.L_9:
        /*0018*/ 	.byte	0x04, 0x17
        /*001a*/ 	.short	(.L_11 - .L_10)
.L_10:
        /*001c*/ 	.word	0x00000000
        /*0020*/ 	.short	0x0004
        /*0022*/ 	.short	0x0020
        /*0024*/ 	.byte	0x00, 0xf0, 0x11, 0x00


	//----- nvinfo : EIATTR_KPARAM_INFO
	.align		4
.L_11:
        /*0028*/ 	.byte	0x04, 0x17
        /*002a*/ 	.short	(.L_13 - .L_12)
.L_12:
        /*002c*/ 	.word	0x00000000
        /*0030*/ 	.short	0x0003
        /*0032*/ 	.short	0x0018
        /*0034*/ 	.byte	0x00, 0xf5, 0x21, 0x00


	//----- nvinfo : EIATTR_KPARAM_INFO
	.align		4
.L_13:
        /*0038*/ 	.byte	0x04, 0x17
        /*003a*/ 	.short	(.L_15 - .L_14)
.L_14:
        /*003c*/ 	.word	0x00000000
        /*0040*/ 	.short	0x0002
        /*0042*/ 	.short	0x0010
        /*0044*/ 	.byte	0x00, 0xf5, 0x21, 0x00


	//----- nvinfo : EIATTR_KPARAM_INFO
	.align		4
.L_15:
        /*0048*/ 	.byte	0x04, 0x17
        /*004a*/ 	.short	(.L_17 - .L_16)
.L_16:
        /*004c*/ 	.word	0x00000000
        /*0050*/ 	.short	0x0001
        /*0052*/ 	.short	0x0008
        /*0054*/ 	.byte	0x00, 0xf0, 0x11, 0x00


	//----- nvinfo : EIATTR_KPARAM_INFO
	.align		4
.L_17:
        /*0058*/ 	.byte	0x04, 0x17
        /*005a*/ 	.short	(.L_19 - .L_18)
.L_18:
        /*005c*/ 	.word	0x00000000
        /*0060*/ 	.short	0x0000
        /*0062*/ 	.short	0x0000
        /*0064*/ 	.byte	0x00, 0xf5, 0x21, 0x00


	//----- nvinfo : EIATTR_SPARSE_MMA_MASK
	.align		4
.L_19:
        /*0068*/ 	.byte	0x03, 0x50
        /*006a*/ 	.short	0x0000


	//----- nvinfo : EIATTR_MAXREG_COUNT
	.align		4
        /*006c*/ 	.byte	0x03, 0x1b
        /*006e*/ 	.short	0x00ff


	//----- nvinfo : EIATTR_MERCURY_ISA_VERSION
	.align		4
        /*0070*/ 	.byte	0x03, 0x5f
        /*0072*/ 	.short	0x0101


	//----- nvinfo : EIATTR_INT_WARP_WIDE_INSTR_OFFSETS
	.align		4
        /*0074*/ 	.byte	0x04, 0x31
        /*0076*/ 	.short	(.L_21 - .L_20)


	//   ....[0]....
.L_20:
        /*0078*/ 	.word	0x000003e0


	//   ....[1]....
        /*007c*/ 	.word	0x00000570


	//   ....[2]....
        /*0080*/ 	.word	0x00000800


	//   ....[3]....
        /*0084*/ 	.word	0x000009a0


	//   ....[4]....
        /*0088*/ 	.word	0x00000c30


	//   ....[5]....
        /*008c*/ 	.word	0x00000dd0


	//   ....[6]....
        /*0090*/ 	.word	0x00001060


	//   ....[7]....
        /*0094*/ 	.word	0x00001200


	//   ....[8]....
        /*0098*/ 	.word	0x00001490


	//   ....[9]....
        /*009c*/ 	.word	0x00001620


	//   ....[10]....
        /*00a0*/ 	.word	0x00001bd0


	//   ....[11]....
        /*00a4*/ 	.word	0x00001cb0


	//   ....[12]....
        /*00a8*/ 	.word	0x00002270


	//   ....[13]....
        /*00ac*/ 	.word	0x00002370


	//   ....[14]....
        /*00b0*/ 	.word	0x00002930


	//   ....[15]....
        /*00b4*/ 	.word	0x00002a30


	//   ....[16]....
        /*00b8*/ 	.word	0x00002ff0


	//   ....[17]....
        /*00bc*/ 	.word	0x000030f0


	//   ....[18]....
        /*00c0*/ 	.word	0x00003550


	//   ....[19]....
        /*00c4*/ 	.word	0x00003730


	//----- nvinfo : EIATTR_VRC_CTA_INIT_COUNT
	.align		4
.L_21:
        /*00c8*/ 	.byte	0x02, 0x4a
	.zero		1
	.zero		1


	//----- nvinfo : EIATTR_EXIT_INSTR_OFFSETS
	.align		4
        /*00cc*/ 	.byte	0x04, 0x1c
        /*00ce*/ 	.short	(.L_23 - .L_22)


	//   ....[0]....
.L_22:
        /*00d0*/ 	.word	0x00000080


	//   ....[1]....
        /*00d4*/ 	.word	0x000000e0


	//   ....[2]....
        /*00d8*/ 	.word	0x00001680


	//   ....[3]....
        /*00dc*/ 	.word	0x00001890


	//   ....[4]....
        /*00e0*/ 	.word	0x000034f0


	//   ....[5]....
        /*00e4*/ 	.word	0x00003790


	//   ....[6]....
        /*00e8*/ 	.word	0x000039a0


	//----- nvinfo : EIATTR_CRS_STACK_SIZE
	.align		4
.L_23:
        /*00ec*/ 	.byte	0x04, 0x1e
        /*00ee*/ 	.short	(.L_25 - .L_24)
.L_24:
        /*00f0*/ 	.word	0x00000000


	//----- nvinfo : EIATTR_CBANK_PARAM_SIZE
	.align		4
.L_25:
        /*00f4*/ 	.byte	0x03, 0x19
        /*00f6*/ 	.short	0x0028


	//----- nvinfo : EIATTR_PARAM_CBANK
	.align		4
        /*00f8*/ 	.byte	0x04, 0x0a
        /*00fa*/ 	.short	(.L_27 - .L_26)
	.align		4
.L_26:
        /*00fc*/ 	.word	index@(.nv.constant0._Z12processLevelP5StateiS0_Piii)
        /*0100*/ 	.short	0x0380
        /*0102*/ 	.short	0x0028


	//----- nvinfo : EIATTR_SW_WAR
	.align		4
.L_27:
        /*0104*/ 	.byte	0x04, 0x36
        /*0106*/ 	.short	(.L_29 - .L_28)
.L_28:
        /*0108*/ 	.word	0x00000008
.L_29:


//--------------------- .nv.callgraph             --------------------------
	.section	.nv.callgraph,"",@"SHT_CUDA_CALLGRAPH"
	.align	4
	.sectionentsize	8
	.align		4
        /*0000*/ 	.word	0x00000000
	.align		4
        /*0004*/ 	.word	0xffffffff
	.align		4
        /*0008*/ 	.word	0x00000000
	.align		4
        /*000c*/ 	.word	0xfffffffe
	.align		4
        /*0010*/ 	.word	0x00000000
	.align		4
        /*0014*/ 	.word	0xfffffffd
	.align		4
        /*0018*/ 	.word	0x00000000
	.align		4
        /*001c*/ 	.word	0xfffffffc


//--------------------- .text._Z12processLevelP5StateiS0_Piii --------------------------
	.section	.text._Z12processLevelP5StateiS0_Piii,"ax",@progbits
	.align	128
        .global         _Z12processLevelP5StateiS0_Piii
        .type           _Z12processLevelP5StateiS0_Piii,@function
        .size           _Z12processLevelP5StateiS0_Piii,(.L_x_37 - _Z12processLevelP5StateiS0_Piii)
        .other          _Z12processLevelP5StateiS0_Piii,@"STO_CUDA_ENTRY STV_DEFAULT"
_Z12processLevelP5StateiS0_Piii:
.text._Z12processLevelP5StateiS0_Piii:
[----:B------:R-:W0:Y:S01]  /*0000*/  LDC R1, c[0x0][0x37c] ;  /* 0x0000df00ff017b82 */ /* 0x000e220000000800 */
[----:B------:R-:W1:Y:S07]  /*0010*/  S2R R0, SR_TID.X ;  /* 0x0000000000007919 */ /* 0x000e6e0000002100 */
[----:B------:R-:W1:Y:S01]  /*0020*/  S2UR UR4, SR_CTAID.X ;  /* 0x00000000000479c3 */ /* 0x000e620000002500 */
[----:B------:R-:W2:Y:S01]  /*0030*/  LDCU UR5, c[0x0][0x388] ;  /* 0x00007100ff0577ac */ /* 0x000ea20008000800 */
[----:B0-----:R-:W-:-:S06]  /*0040*/  VIADD R1, R1, 0xffffff10 ;  /* 0xffffff1001017836 */ /* 0x001fcc0000000000 */
[----:B------:R-:W1:Y:S02]  /*0050*/  LDC R3, c[0x0][0x360] ;  /* 0x0000d800ff037b82 */ /* 0x000e640000000800 */
[----:B-1----:R-:W-:-:S05]  /*0060*/  IMAD R3, R3, UR4, R0 ;  /* 0x0000000403037c24 */ /* 0x002fca000f8e0200 */
[----:B--2---:R-:W-:-:S13]  /*0070*/  ISETP.GE.AND P0, PT, R3, UR5, PT ;  /* 0x0000000503007c0c */ /* 0x004fda000bf06270 */
[----:B------:R-:W-:Y:S05]  /*0080*/  @P0 EXIT ;  /* 0x000000000000094d */ /* 0x000fea0003800000 */
[----:B------:R-:W0:Y:S01]  /*0090*/  LDC.64 R32, c[0x0][0x398] ;  /* 0x0000e600ff207b82 */ /* 0x000e220000000a00 */
[----:B------:R-:W0:Y:S01]  /*00a0*/  LDCU.64 UR6, c[0x0][0x358] ;  /* 0x00006b00ff0677ac */ /* 0x000e220008000a00 */
[----:B------:R-:W1:Y:S01]  /*00b0*/  LDCU UR5, c[0x0][0x3a4] ;  /* 0x00007480ff0577ac */ /* 0x000e620008000800 */
[----:B0-----:R-:W1:Y:S02]  /*00c0*/  LDG.E R0, desc[UR6][R32.64] ;  /* 0x0000000620007981 */ /* 0x001e64000c1e1900 */
[----:B-1----:R-:W-:-:S13]  /*00d0*/  ISETP.GE.AND P0, PT, R0, UR5, PT ;  /* 0x0000000500007c0c */ /* 0x002fda000bf06270 */
[----:B------:R-:W-:Y:S05]  /*00e0*/  @P0 EXIT ;  /* 0x000000000000094d */ /* 0x000fea0003800000 */
[----:B------:R-:W0:Y:S08]  /*00f0*/  LDC.64 R34, c[0x0][0x380] ;  /* 0x0000e000ff227b82 */ /* 0x000e300000000a00 */
[----:B------:R-:W1:Y:S01]  /*0100*/  LDC R36, c[0x0][0x3a0] ;  /* 0x0000e800ff247b82 */ /* 0x000e620000000800 */
[----:B0-----:R-:W-:-:S05]  /*0110*/  IMAD.WIDE R34, R3, 0x78, R34 ;  /* 0x0000007803227825 */ /* 0x001fca00078e0222 */
[----:B------:R-:W2:Y:S04]  /*0120*/  LDG.E.64 R30, desc[UR6][R34.64] ;  /* 0x00000006221e7981 */ /* 0x000ea8000c1e1b00 */
[----:B------:R-:W3:Y:S04]  /*0130*/  LDG.E.64 R28, desc[UR6][R34.64+0x8] ;  /* 0x00000806221c7981 */ /* 0x000ee8000c1e1b00 */
[----:B------:R-:W4:Y:S04]  /*0140*/  LDG.E.64 R26, desc[UR6][R34.64+0x10] ;  /* 0x00001006221a7981 */ /* 0x000f28000c1e1b00 */
[----:B------:R-:W5:Y:S04]  /*0150*/  LDG.E.64 R24, desc[UR6][R34.64+0x18] ;  /* 0x0000180622187981 */ /* 0x000f68000c1e1b00 */
        /* <DEDUP_REMOVED lines=10> */
[----:B------:R0:W5:Y:S01]  /*0200*/  LDG.E.64 R2, desc[UR6][R34.64+0x70] ;  /* 0x0000700622027981 */ /* 0x000162000c1e1b00 */
[----:B-1----:R-:W-:Y:S01]  /*0210*/  SHF.R.S32.HI R43, RZ, 0x1f, R36 ;  /* 0x0000001fff2b7819 */ /* 0x002fe20000011424 */
[----:B------:R-:W-:Y:S01]  /*0220*/  IMAD.MOV.U32 R37, RZ, RZ, 0x1 ;  /* 0x00000001ff257424 */ /* 0x000fe200078e00ff */
[----:B------:R-:W-:Y:S01]  /*0230*/  ISETP.GT.AND P0, PT, R36, 0x1, PT ;  /* 0x000000012400780c */ /* 0x000fe20003f04270 */
[----:B------:R-:W-:Y:S01]  /*0240*/  VIADD R42, R1, 0x78 ;  /* 0x00000078012a7836 */ /* 0x000fe20000000000 */
[----:B------:R-:W-:Y:S01]  /*0250*/  LEA.HI R43, R43, R36, RZ, 0x6 ;  /* 0x000000242b2b7211 */ /* 0x000fe200078f30ff */
[----:B------:R-:W-:-:S03]  /*0260*/  IMAD.MOV.U32 R44, RZ, RZ, R1 ;  /* 0x000000ffff2c7224 */ /* 0x000fc600078e0001 */
[----:B------:R-:W-:Y:S02]  /*0270*/  LOP3.LUT R0, R43, 0xffffffc0, RZ, 0xc0, !PT ;  /* 0xffffffc02b007812 */ /* 0x000fe400078ec0ff */
[----:B------:R-:W-:-:S03]  /*0280*/  SHF.R.S32.HI R43, RZ, 0x6, R43 ;  /* 0x00000006ff2b7819 */ /* 0x000fc6000001142b */
[----:B------:R-:W-:Y:S02]  /*0290*/  IMAD.IADD R0, R36, 0x1, -R0 ;  /* 0x0000000124007824 */ /* 0x000fe400078e0a00 */
[----:B0-----:R-:W-:-:S03]  /*02a0*/  IMAD R34, R43, 0x8, R42 ;  /* 0x000000082b227824 */ /* 0x001fc600078e022a */
[CC--:B------:R-:W-:Y:S02]  /*02b0*/  SHF.L.U64.HI R35, R37.reuse, R0.reuse, RZ ;  /* 0x0000000025237219 */ /* 0x0c0fe400000102ff */
[----:B------:R-:W-:Y:S01]  /*02c0*/  SHF.L.U32 R37, R37, R0, RZ ;  /* 0x0000000025257219 */ /* 0x000fe200000006ff */
[----:B--2---:R0:W-:Y:S04]  /*02d0*/  STL.64 [R1], R30 ;  /* 0x0000001e01007387 */ /* 0x0041e80000100a00 */
[----:B---3--:R0:W-:Y:S04]  /*02e0*/  STL.64 [R1+0x8], R28 ;  /* 0x0000081c01007387 */ /* 0x0081e80000100a00 */
[----:B----4-:R0:W-:Y:S04]  /*02f0*/  STL.64 [R1+0x10], R26 ;  /* 0x0000101a01007387 */ /* 0x0101e80000100a00 */
[----:B-----5:R0:W-:Y:S04]  /*0300*/  STL.64 [R1+0x18], R24 ;  /* 0x0000181801007387 */ /* 0x0201e80000100a00 */
[----:B------:R0:W-:Y:S04]  /*0310*/  STL.64 [R1+0x20], R22 ;  /* 0x0000201601007387 */ /* 0x0001e80000100a00 */
        /* <DEDUP_REMOVED lines=9> */
[----:B------:R0:W-:Y:S01]  /*03b0*/  STL.64 [R1+0x70], R2 ;  /* 0x0000700201007387 */ /* 0x0001e20000100a00 */
[----:B------:R-:W-:Y:S05]  /*03c0*/  @P0 BRA `(.L_x_0) ;  /* 0x0000001400340947 */ /* 0x000fea0003800000 */
[----:B------:R-:W1:Y:S01]  /*03d0*/  S2R R41, SR_LANEID ;  /* 0x0000000000297919 */ /* 0x000e620000000000 */
[----:B------:R-:W-:Y:S02]  /*03e0*/  VOTEU.ANY UR4, UPT, PT ;  /* 0x0000000000047886 */ /* 0x000fe400038e0100 */
[----:B------:R-:W1:Y:S08]  /*03f0*/  FLO.U32 R36, UR4 ;  /* 0x0000000400247d00 */ /* 0x000e7000080e0000 */
[----:B------:R-:W2:Y:S01]  /*0400*/  POPC R39, UR4 ;  /* 0x0000000400277d09 */ /* 0x000ea20008000000 */
[----:B-1----:R-:W-:-:S13]  /*0410*/  ISETP.EQ.U32.AND P0, PT, R36, R41, PT ;  /* 0x000000292400720c */ /* 0x002fda0003f02070 */
[----:B--2---:R-:W2:Y:S04]  /*0420*/  @P0 ATOMG.E.ADD.STRONG.GPU PT, R39, desc[UR6][R32.64], R39 ;  /* 0x80000027202709a8 */ /* 0x004ea800081ef106 */
[----:B------:R-:W-:Y:S04]  /*0430*/  STL.64 [R1+0x78], R30 ;  /* 0x0000781e01007387 */ /* 0x000fe80000100a00 */
        /* <DEDUP_REMOVED lines=14> */
[----:B------:R-:W3:Y:S01]  /*0520*/  LDL.64 R32, [R34] ;  /* 0x0000000022207983 */ /* 0x000ee20000100a00 */
[----:B------:R-:W-:Y:S01]  /*0530*/  BSSY.RECONVERGENT B0, `(.L_x_1) ;  /* 0x000002b000007945 */ /* 0x000fe20003800200 */
[----:B------:R-:W1:Y:S02]  /*0540*/  S2R R0, SR_LTMASK ;  /* 0x0000000000007919 */ /* 0x000e640000003900 */
[----:B-1----:R-:W-:-:S06]  /*0550*/  LOP3.LUT R0, R0, UR4, RZ, 0xc0, !PT ;  /* 0x0000000400007c12 */ /* 0x002fcc000f8ec0ff */
[----:B------:R-:W1:Y:S01]  /*0560*/  POPC R0, R0 ;  /* 0x0000000000007309 */ /* 0x000e620000000000 */
[----:B--2---:R-:W1:Y:S02]  /*0570*/  SHFL.IDX PT, R43, R39, R36, 0x1f ;  /* 0x00001f24272b7589 */ /* 0x004e6400000e0000 */
[----:B-1----:R-:W-:-:S05]  /*0580*/  IMAD.IADD R43, R43, 0x1, R0 ;  /* 0x000000012b2b7824 */ /* 0x002fca00078e0200 */
[----:B------:R-:W-:Y:S02]  /*0590*/  ISETP.GE.AND P0, PT, R43, UR5, PT ;  /* 0x000000052b007c0c */ /* 0x000fe4000bf06270 */
[----:B---3--:R-:W-:Y:S02]  /*05a0*/  LOP3.LUT R32, R32, R37, RZ, 0xfc, !PT ;  /* 0x0000002520207212 */ /* 0x008fe400078efcff */
[----:B------:R-:W-:-:S05]  /*05b0*/  LOP3.LUT R33, R33, R35, RZ, 0xfc, !PT ;  /* 0x0000002321217212 */ /* 0x000fca00078efcff */
[----:B------:R1:W-:Y:S04]  /*05c0*/  STL.64 [R34], R32 ;  /* 0x0000002022007387 */ /* 0x0003e80000100a00 */
[----:B------:R-:W-:Y:S05]  /*05d0*/  @P0 BRA `(.L_x_2) ;  /* 0x0000000000800947 */ /* 0x000fea0003800000 */
[----:B------:R-:W2:Y:S01]  /*05e0*/  LDL.64 R40, [R1+0x78] ;  /* 0x0000780001287983 */ /* 0x000ea20000100a00 */
[----:B------:R-:W3:Y:S03]  /*05f0*/  LDC.64 R44, c[0x0][0x390] ;  /* 0x0000e400ff2c7b82 */ /* 0x000ee60000000a00 */
[----:B-1----:R-:W4:Y:S04]  /*0600*/  LDL.64 R32, [R1+0x80] ;  /* 0x0000800001207983 */ /* 0x002f280000100a00 */
[----:B------:R-:W5:Y:S01]  /*0610*/  LDL.64 R38, [R1+0x88] ;  /* 0x0000880001267983 */ /* 0x000f620000100a00 */
[----:B---3--:R-:W-:-:S03]  /*0620*/  IMAD.WIDE R44, R43, 0x78, R44 ;  /* 0x000000782b2c7825 */ /* 0x008fc600078e022c */
[----:B------:R-:W3:Y:S04]  /*0630*/  LDL.64 R42, [R1+0x90] ;  /* 0x00009000012a7983 */ /* 0x000ee80000100a00 */
[----:B--2---:R1:W-:Y:S04]  /*0640*/  STG.E.64 desc[UR6][R44.64], R40 ;  /* 0x000000282c007986 */ /* 0x0043e8000c101b06 */
[----:B----4-:R2:W-:Y:S04]  /*0650*/  STG.E.64 desc[UR6][R44.64+0x8], R32 ;  /* 0x000008202c007986 */ /* 0x0105e8000c101b06 */
[----:B-----5:R4:W-:Y:S04]  /*0660*/  STG.E.64 desc[UR6][R44.64+0x10], R38 ;  /* 0x000010262c007986 */ /* 0x0209e8000c101b06 */
[----:B-1----:R-:W5:Y:S04]  /*0670*/  LDL.64 R40, [R1+0xa8] ;  /* 0x0000a80001287983 */ /* 0x002f680000100a00 */
[----:B--2---:R-:W2:Y:S04]  /*0680*/  LDL.64 R32, [R1+0x98] ;  /* 0x0000980001207983 */ /* 0x004ea80000100a00 */
[----:B----4-:R-:W4:Y:S04]  /*0690*/  LDL.64 R38, [R1+0xa0] ;  /* 0x0000a00001267983 */ /* 0x010f280000100a00 */
[----:B---3--:R1:W-:Y:S04]  /*06a0*/  STG.E.64 desc[UR6][R44.64+0x18], R42 ;  /* 0x0000182a2c007986 */ /* 0x0083e8000c101b06 */
[----:B-1----:R-:W3:Y:S04]  /*06b0*/  LDL.64 R42, [R1+0xb0] ;  /* 0x0000b000012a7983 */ /* 0x002ee80000100a00 */
[----:B-----5:R1:W-:Y:S04]  /*06c0*/  STG.E.64 desc[UR6][R44.64+0x30], R40 ;  /* 0x000030282c007986 */ /* 0x0203e8000c101b06 */
[----:B--2---:R2:W-:Y:S04]  /*06d0*/  STG.E.64 desc[UR6][R44.64+0x20], R32 ;  /* 0x000020202c007986 */ /* 0x0045e8000c101b06 */
[----:B----4-:R4:W-:Y:S04]  /*06e0*/  STG.E.64 desc[UR6][R44.64+0x28], R38 ;  /* 0x000028262c007986 */ /* 0x0109e8000c101b06 */
        /* <DEDUP_REMOVED lines=12> */
[----:B-----5:R3:W-:Y:S04]  /*07b0*/  STG.E.64 desc[UR6][R44.64+0x68], R40 ;  /* 0x000068282c007986 */ /* 0x0207e8000c101b06 */
[----:B--2---:R3:W-:Y:S04]  /*07c0*/  STG.E.64 desc[UR6][R44.64+0x58], R32 ;  /* 0x000058202c007986 */ /* 0x0047e8000c101b06 */
[----:B----4-:R3:W-:Y:S02]  /*07d0*/  STG.E.64 desc[UR6][R44.64+0x60], R38 ;  /* 0x000060262c007986 */ /* 0x0107e4000c101b06 */
.L_x_2:
[----:B------:R-:W-:Y:S05]  /*07e0*/  BSYNC.RECONVERGENT B0 ;  /* 0x0000000000007941 */ /* 0x000fea0003800200 */
.L_x_1:
[----:B---3--:R-:W2:Y:S01]  /*07f0*/  S2R R41, SR_LANEID ;  /* 0x0000000000297919 */ /* 0x008ea20000000000 */
[----:B------:R-:W-:Y:S01]  /*0800*/  VOTEU.ANY UR4, UPT, PT ;  /* 0x0000000000047886 */ /* 0x000fe200038e0100 */
[----:B-1----:R-:W1:Y:S01]  /*0810*/  LDC.64 R32, c[0x0][0x398] ;  /* 0x0000e600ff207b82 */ /* 0x002e620000000a00 */
[----:B------:R-:W2:Y:S08]  /*0820*/  FLO.U32 R36, UR4 ;  /* 0x0000000400247d00 */ /* 0x000eb000080e0000 */
[----:B------:R-:W1:Y:S01]  /*0830*/  POPC R39, UR4 ;  /* 0x0000000400277d09 */ /* 0x000e620008000000 */
[----:B--2---:R-:W-:-:S13]  /*0840*/  ISETP.EQ.U32.AND P0, PT, R36, R41, PT ;  /* 0x000000292400720c */ /* 0x004fda0003f02070 */
[----:B-1----:R-:W2:Y:S04]  /*0850*/  @P0 ATOMG.E.ADD.STRONG.GPU PT, R39, desc[UR6][R32.64], R39 ;  /* 0x80000027202709a8 */ /* 0x002ea800081ef106 */
        /* <DEDUP_REMOVED lines=15> */
[----:B------:R-:W3:Y:S01]  /*0950*/  LDL.64 R32, [R34+0x18] ;  /* 0x0000180022207983 */ /* 0x000ee20000100a00 */
        /* <DEDUP_REMOVED lines=9> */
[----:B------:R1:W-:Y:S04]  /*09f0*/  STL.64 [R34+0x18], R32 ;  /* 0x0000182022007387 */ /* 0x0003e80000100a00 */
        /* <DEDUP_REMOVED lines=33> */
.L_x_4:
[----:B------:R-:W-:Y:S05]  /*0c10*/  BSYNC.RECONVERGENT B0 ;  /* 0x0000000000007941 */ /* 0x000fea0003800200 */
.L_x_3:
        /* <DEDUP_REMOVED lines=66> */
.L_x_6:
[----:B------:R-:W-:Y:S05]  /*1040*/  BSYNC.RECONVERGENT B0 ;  /* 0x0000000000007941 */ /* 0x000fea0003800200 */
.L_x_5:
        /* <DEDUP_REMOVED lines=66> */
.L_x_8:
[----:B------:R-:W-:Y:S05]  /*1470*/  BSYNC.RECONVERGENT B0 ;  /* 0x0000000000007941 */ /* 0x000fea0003800200 */
.L_x_7:
        /* <DEDUP_REMOVED lines=11> */
[----:B------:R0:W-:Y:S04]  /*1530*/  STL.64 [R1+0x98], R22 ;  /* 0x0000981601007387 */ /* 0x0001e80000100a00 */
[----:B------:R1:W-:Y:S04]  /*1540*/  STL.64 [R1+0xa0], R20 ;  /* 0x0000a01401007387 */ /* 0x0003e80000100a00 */
[----:B------:R-:W-:Y:S04]  /*1550*/  STL.64 [R1+0xa8], R18 ;  /* 0x0000a81201007387 */ /* 0x000fe80000100a00 */
[----:B------:R3:W-:Y:S04]  /*1560*/  STL.64 [R1+0xb0], R16 ;  /* 0x0000b01001007387 */ /* 0x0007e80000100a00 */
[----:B------:R4:W-:Y:S04]  /*1570*/  STL.64 [R1+0xb8], R14 ;  /* 0x0000b80e01007387 */ /* 0x0009e80000100a00 */
[----:B------:R-:W-:Y:S04]  /*1580*/  STL.64 [R1+0xc0], R12 ;  /* 0x0000c00c01007387 */ /* 0x000fe80000100a00 */
[----:B------:R-:W-:Y:S04]  /*1590*/  STL.64 [R1+0xc8], R10 ;  /* 0x0000c80a01007387 */ /* 0x000fe80000100a00 */
[----:B------:R-:W-:Y:S04]  /*15a0*/  STL.64 [R1+0xd0], R8 ;  /* 0x0000d00801007387 */ /* 0x000fe80000100a00 */
[----:B------:R-:W-:Y:S04]  /*15b0*/  STL.64 [R1+0xd8], R6 ;  /* 0x0000d80601007387 */ /* 0x000fe80000100a00 */
[----:B------:R-:W-:Y:S04]  /*15c0*/  STL.64 [R1+0xe0], R4 ;  /* 0x0000e00401007387 */ /* 0x000fe80000100a00 */
[----:B------:R-:W-:Y:S04]  /*15d0*/  STL.64 [R1+0xe8], R2 ;  /* 0x0000e80201007387 */ /* 0x000fe80000100a00 */
[----:B0-----:R-:W5:Y:S01]  /*15e0*/  LDL.64 R22, [R34+0x60] ;  /* 0x0000600022167983 */ /* 0x001f620000100a00 */
[----:B-1----:R-:W3:Y:S02]  /*15f0*/  S2R R20, SR_LTMASK ;  /* 0x0000000000147919 */ /* 0x002ee40000003900 */
[----:B---3--:R-:W-:-:S04]  /*1600*/  LOP3.LUT R16, R20, UR4, RZ, 0xc0, !PT ;  /* 0x0000000414107c12 */ /* 0x008fc8000f8ec0ff */
[----:B----4-:R-:W0:Y:S01]  /*1610*/  POPC R15, R16 ;  /* 0x00000010000f7309 */ /* 0x010e220000000000 */
[----:B--2---:R-:W0:Y:S02]  /*1620*/  SHFL.IDX PT, R0, R33, R36, 0x1f ;  /* 0x00001f2421007589 */ /* 0x004e2400000e0000 */
[----:B0-----:R-:W-:-:S05]  /*1630*/  IMAD.IADD R0, R0, 0x1, R15 ;  /* 0x0000000100007824 */ /* 0x001fca00078e020f */
[----:B------:R-:W-:Y:S02]  /*1640*/  ISETP.GE.AND P0, PT, R0, UR5, PT ;  /* 0x0000000500007c0c */ /* 0x000fe4000bf06270 */
[----:B-----5:R-:W-:Y:S02]  /*1650*/  LOP3.LUT R10, R22, R37, RZ, 0xfc, !PT ;  /* 0x00000025160a7212 */ /* 0x020fe400078efcff */
[----:B------:R-:W-:-:S05]  /*1660*/  LOP3.LUT R11, R23, R35, RZ, 0xfc, !PT ;  /* 0x00000023170b7212 */ /* 0x000fca00078efcff */
[----:B------:R0:W-:Y:S04]  /*1670*/  STL.64 [R34+0x60], R10 ;  /* 0x0000600a22007387 */ /* 0x0001e80000100a00 */
[----:B------:R-:W-:Y:S05]  /*1680*/  @P0 EXIT ;  /* 0x000000000000094d */ /* 0x000fea0003800000 */
[----:B------:R-:W2:Y:S01]  /*1690*/  LDL.64 R32, [R1+0x78] ;  /* 0x0000780001207983 */ /* 0x000ea20000100a00 */
[----:B------:R-:W1:Y:S03]  /*16a0*/  LDC.64 R2, c[0x0][0x390] ;  /* 0x0000e400ff027b82 */ /* 0x000e660000000a00 */
[----:B------:R-:W3:Y:S04]  /*16b0*/  LDL.64 R4, [R1+0x80] ;  /* 0x0000800001047983 */ /* 0x000ee80000100a00 */
[----:B------:R-:W4:Y:S04]  /*16c0*/  LDL.64 R6, [R1+0x88] ;  /* 0x0000880001067983 */ /* 0x000f280000100a00 */
[----:B------:R-:W5:Y:S04]  /*16d0*/  LDL.64 R8, [R1+0x90] ;  /* 0x0000900001087983 */ /* 0x000f680000100a00 */
[----:B0-----:R-:W5:Y:S04]  /*16e0*/  LDL.64 R10, [R1+0x98] ;  /* 0x00009800010a7983 */ /* 0x001f680000100a00 */
[----:B------:R-:W5:Y:S04]  /*16f0*/  LDL.64 R12, [R1+0xa0] ;  /* 0x0000a000010c7983 */ /* 0x000f680000100a00 */
        /* <DEDUP_REMOVED lines=8> */
[----:B------:R-:W5:Y:S01]  /*1780*/  LDL.64 R30, [R1+0xe8] ;  /* 0x0000e800011e7983 */ /* 0x000f620000100a00 */
[----:B-1----:R-:W-:-:S05]  /*1790*/  IMAD.WIDE R2, R0, 0x78, R2 ;  /* 0x0000007800027825 */ /* 0x002fca00078e0202 */
[----:B--2---:R-:W-:Y:S04]  /*17a0*/  STG.E.64 desc[UR6][R2.64], R32 ;  /* 0x0000002002007986 */ /* 0x004fe8000c101b06 */
[----:B---3--:R-:W-:Y:S04]  /*17b0*/  STG.E.64 desc[UR6][R2.64+0x8], R4 ;  /* 0x0000080402007986 */ /* 0x008fe8000c101b06 */
[----:B----4-:R-:W-:Y:S04]  /*17c0*/  STG.E.64 desc[UR6][R2.64+0x10], R6 ;  /* 0x0000100602007986 */ /* 0x010fe8000c101b06 */
[----:B-----5:R-:W-:Y:S04]  /*17d0*/  STG.E.64 desc[UR6][R2.64+0x18], R8 ;  /* 0x0000180802007986 */ /* 0x020fe8000c101b06 */
[----:B------:R-:W-:Y:S04]  /*17e0*/  STG.E.64 desc[UR6][R2.64+0x20], R10 ;  /* 0x0000200a02007986 */ /* 0x000fe8000c101b06 */
        /* <DEDUP_REMOVED lines=9> */
[----:B------:R-:W-:Y:S01]  /*1880*/  STG.E.64 desc[UR6][R2.64+0x70], R30 ;  /* 0x0000701e02007986 */ /* 0x000fe2000c101b06 */
[----:B------:R-:W-:Y:S05]  /*1890*/  EXIT ;  /* 0x000000000000794d */ /* 0x000fea0003800000 */
.L_x_0:
[----:B------:R-:W-:Y:S04]  /*18a0*/  BSSY.RECONVERGENT B2, `(.L_x_9) ;  /* 0x0000065000027945 */ /* 0x000fe80003800200 */
[----:B------:R-:W-:Y:S01]  /*18b0*/  BSSY.RELIABLE B1, `(.L_x_10) ;  /* 0x0000021000017945 */ /* 0x000fe20003800100 */
[----:B------:R-:W-:Y:S01]  /*18c0*/  LEA.HI R36, R36, 0x1, RZ, 0x1f ;  /* 0x0000000124247811 */ /* 0x000fe200078ff8ff */
[----:B------:R-:W-:Y:S01]  /*18d0*/  IMAD.MOV.U32 R39, RZ, RZ, 0x1 ;  /* 0x00000001ff277424 */ /* 0x000fe200078e00ff */
[----:B------:R-:W1:Y:S06]  /*18e0*/  LDCU UR5, c[0x0][0x3a0] ;  /* 0x00007400ff0577ac */ /* 0x000e6c0008000800 */
.L_x_14:
[----:B------:R-:W-:-:S05]  /*18f0*/  SHF.R.U32.HI R33, RZ, 0x6, R39 ;  /* 0x00000006ff217819 */ /* 0x000fca0000011627 */
[----:B------:R-:W-:-:S06]  /*1900*/  IMAD R33, R33, 0x8, R44 ;  /* 0x0000000821217824 */ /* 0x000fcc00078e022c */
[----:B------:R-:W2:Y:S01]  /*1910*/  LDL.64 R32, [R33] ;  /* 0x0000000021207983 */ /* 0x000ea20000100a00 */
[----:B------:R-:W-:Y:S01]  /*1920*/  LOP3.LUT R41, R39, 0x3f, RZ, 0xc0, !PT ;  /* 0x0000003f27297812 */ /* 0x000fe200078ec0ff */
[----:B------:R-:W-:Y:S03]  /*1930*/  BSSY.RELIABLE B0, `(.L_x_11) ;  /* 0x0000015000007945 */ /* 0x000fe60003800100 */
[----:B--2---:R-:W-:-:S04]  /*1940*/  SHF.R.U64 R32, R32, R41, R33 ;  /* 0x0000002920207219 */ /* 0x004fc80000001221 */
[----:B------:R-:W-:-:S04]  /*1950*/  LOP3.LUT R32, R32, 0x1, RZ, 0xc0, !PT ;  /* 0x0000000120207812 */ /* 0x000fc800078ec0ff */
[----:B------:R-:W-:-:S04]  /*1960*/  ISETP.NE.U32.AND P0, PT, R32, 0x1, PT ;  /* 0x000000012000780c */ /* 0x000fc80003f05070 */
[----:B------:R-:W-:-:S13]  /*1970*/  ISETP.NE.U32.AND.EX P0, PT, RZ, RZ, PT, P0 ;  /* 0x000000ffff00720c */ /* 0x000fda0003f05100 */
[----:B------:R-:W-:Y:S05]  /*1980*/  @P0 BRA `(.L_x_12) ;  /* 0x00000000003c0947 */ /* 0x000fea0003800000 */
[----:B-1----:R-:W-:-:S04]  /*1990*/  IADD3 R32, PT, PT, -R39, UR5, RZ ;  /* 0x0000000527207c10 */ /* 0x002fc8000fffe1ff */
[----:B------:R-:W-:-:S04]  /*19a0*/  SHF.R.S32.HI R33, RZ, 0x1f, R32 ;  /* 0x0000001fff217819 */ /* 0x000fc80000011420 */
[----:B------:R-:W-:-:S04]  /*19b0*/  LEA.HI R33, R33, R32, RZ, 0x6 ;  /* 0x0000002021217211 */ /* 0x000fc800078f30ff */
[----:B------:R-:W-:Y:S02]  /*19c0*/  SHF.R.S32.HI R41, RZ, 0x6, R33 ;  /* 0x00000006ff297819 */ /* 0x000fe40000011421 */
[----:B------:R-:W-:-:S03]  /*19d0*/  LOP3.LUT R33, R33, 0xffffffc0, RZ, 0xc0, !PT ;  /* 0xffffffc021217812 */ /* 0x000fc600078ec0ff */
[----:B------:R-:W-:Y:S02]  /*19e0*/  IMAD R38, R41, 0x8, R44 ;  /* 0x0000000829267824 */ /* 0x000fe400078e022c */
[----:B------:R-:W-:-:S03]  /*19f0*/  IMAD.IADD R41, R32, 0x1, -R33 ;  /* 0x0000000120297824 */ /* 0x000fc600078e0a21 */
[----:B------:R-:W2:Y:S02]  /*1a00*/  LDL.64 R32, [R38] ;  /* 0x0000000026207983 */ /* 0x000ea40000100a00 */
[----:B--2---:R-:W-:-:S04]  /*1a10*/  SHF.R.U64 R32, R32, R41, R33 ;  /* 0x0000002920207219 */ /* 0x004fc80000001221 */
[----:B------:R-:W-:-:S04]  /*1a20*/  LOP3.LUT R32, R32, 0x1, RZ, 0xc0, !PT ;  /* 0x0000000120207812 */ /* 0x000fc800078ec0ff */
[----:B------:R-:W-:-:S04]  /*1a30*/  ISETP.NE.U32.AND P0, PT, R32, 0x1, PT ;  /* 0x000000012000780c */ /* 0x000fc80003f05070 */
[----:B------:R-:W-:-:S13]  /*1a40*/  ISETP.NE.U32.AND.EX P0, PT, RZ, RZ, PT, P0 ;  /* 0x000000ffff00720c */ /* 0x000fda0003f05100 */
[----:B------:R-:W-:Y:S05]  /*1a50*/  @!P0 BREAK.RELIABLE B0 ;  /* 0x0000000000008942 */ /* 0x000fea0003800100 */
[----:B------:R-:W-:Y:S05]  /*1a60*/  @!P0 BREAK.RELIABLE B1 ;  /* 0x0000000000018942 */ /* 0x000fea0003800100 */
[----:B------:R-:W-:Y:S05]  /*1a70*/  @!P0 BRA `(.L_x_13) ;  /* 0x00000004001c8947 */ /* 0x000fea0003800000 */
.L_x_12:
[----:B-1----:R-:W-:Y:S05]  /*1a80*/  BSYNC.RELIABLE B0 ;  /* 0x0000000000007941 */ /* 0x002fea0003800100 */
.L_x_11:
[----:B------:R-:W-:-:S05]  /*1a90*/  VIADD R39, R39, 0x1 ;  /* 0x0000000127277836 */ /* 0x000fca0000000000 */
[----:B------:R-:W-:-:S13]  /*1aa0*/  ISETP.NE.AND P0, PT, R39, R36, PT ;  /* 0x000000242700720c */ /* 0x000fda0003f05270 */
[----:B------:R-:W-:Y:S05]  /*1ab0*/  @P0 BRA `(.L_x_14) ;  /* 0xfffffffc008c0947 */ /* 0x000fea000383ffff */
[----:B------:R-:W-:Y:S05]  /*1ac0*/  BSYNC.RELIABLE B1 ;  /* 0x0000000000017941 */ /* 0x000fea0003800100 */
.L_x_10:
        /* <DEDUP_REMOVED lines=15> */
[----:B------:R-:W2:Y:S01]  /*1bc0*/  LDL.64 R32, [R34] ;  /* 0x0000000022207983 */ /* 0x000ea20000100a00 */
[----:B------:R-:W-:-:S02]  /*1bd0*/  VOTEU.ANY UR4, UPT, PT ;  /* 0x0000000000047886 */ /* 0x000fc400038e0100 */
[----:B------:R-:W1:Y:S01]  /*1be0*/  FLO.U32 R38, UR4 ;  /* 0x0000000400267d00 */ /* 0x000e6200080e0000 */
[----:B------:R-:W1:Y:S02]  /*1bf0*/  S2R R39, SR_LANEID ;  /* 0x0000000000277919 */ /* 0x000e640000000000 */
[----:B-1----:R-:W-:Y:S02]  /*1c00*/  ISETP.EQ.U32.AND P0, PT, R38, R39, PT ;  /* 0x000000272600720c */ /* 0x002fe40003f02070 */
[----:B--2---:R-:W-:Y:S02]  /*1c10*/  LOP3.LUT R32, R32, R37, RZ, 0xfc, !PT ;  /* 0x0000002520207212 */ /* 0x004fe400078efcff */
[----:B------:R-:W1:Y:S01]  /*1c20*/  LDC.64 R36, c[0x0][0x398] ;  /* 0x0000e600ff247b82 */ /* 0x000e620000000a00 */
[----:B------:R-:W-:Y:S02]  /*1c30*/  LOP3.LUT R33, R33, R35, RZ, 0xfc, !PT ;  /* 0x0000002321217212 */ /* 0x000fe400078efcff */
[----:B------:R-:W1:Y:S06]  /*1c40*/  POPC R35, UR4 ;  /* 0x0000000400237d09 */ /* 0x000e6c0008000000 */
[----:B-1----:R-:W2:Y:S01]  /*1c50*/  @P0 ATOMG.E.ADD.STRONG.GPU PT, R35, desc[UR6][R36.64], R35 ;  /* 0x80000023242309a8 */ /* 0x002ea200081ef106 */
[----:B------:R-:W1:Y:S03]  /*1c60*/  S2R R40, SR_LTMASK ;  /* 0x0000000000287919 */ /* 0x000e660000003900 */
[----:B------:R-:W-:Y:S01]  /*1c70*/  STL.64 [R34], R32 ;  /* 0x0000002022007387 */ /* 0x000fe20000100a00 */
[----:B-1----:R-:W-:Y:S01]  /*1c80*/  LOP3.LUT R40, R40, UR4, RZ, 0xc0, !PT ;  /* 0x0000000428287c12 */ /* 0x002fe2000f8ec0ff */
[----:B------:R-:W1:Y:S05]  /*1c90*/  LDCU UR4, c[0x0][0x3a4] ;  /* 0x00007480ff0477ac */ /* 0x000e6a0008000800 */
[----:B------:R-:W3:Y:S01]  /*1ca0*/  POPC R40, R40 ;  /* 0x0000002800287309 */ /* 0x000ee20000000000 */
[----:B--2---:R-:W3:Y:S02]  /*1cb0*/  SHFL.IDX PT, R39, R35, R38, 0x1f ;  /* 0x00001f2623277589 */ /* 0x004ee400000e0000 */
[----:B---3--:R-:W-:-:S05]  /*1cc0*/  IMAD.IADD R39, R39, 0x1, R40 ;  /* 0x0000000127277824 */ /* 0x008fca00078e0228 */
[----:B-1----:R-:W-:-:S13]  /*1cd0*/  ISETP.GE.AND P0, PT, R39, UR4, PT ;  /* 0x0000000427007c0c */ /* 0x002fda000bf06270 */
[----:B------:R-:W-:Y:S05]  /*1ce0*/  @P0 BRA `(.L_x_13) ;  /* 0x0000000000800947 */ /* 0x000fea0003800000 */
[----:B------:R-:W2:Y:S01]  /*1cf0*/  LDL.64 R36, [R1+0x78] ;  /* 0x0000780001247983 */ /* 0x000ea20000100a00 */
[----:B------:R-:W1:Y:S03]  /*1d00*/  LDC.64 R40, c[0x0][0x390] ;  /* 0x0000e400ff287b82 */ /* 0x000e660000000a00 */
[----:B------:R-:W3:Y:S04]  /*1d10*/  LDL.64 R32, [R1+0x80] ;  /* 0x0000800001207983 */ /* 0x000ee80000100a00 */
[----:B------:R-:W4:Y:S01]  /*1d20*/  LDL.64 R34, [R1+0x88] ;  /* 0x0000880001227983 */ /* 0x000f220000100a00 */
[----:B-1----:R-:W-:-:S03]  /*1d30*/  IMAD.WIDE R40, R39, 0x78, R40 ;  /* 0x0000007827287825 */ /* 0x002fc600078e0228 */
[----:B------:R-:W5:Y:S04]  /*1d40*/  LDL.64 R38, [R1+0x90] ;  /* 0x0000900001267983 */ /* 0x000f680000100a00 */
[----:B--2---:R1:W-:Y:S04]  /*1d50*/  STG.E.64 desc[UR6][R40.64], R36 ;  /* 0x0000002428007986 */ /* 0x0043e8000c101b06 */
[----:B---3--:R2:W-:Y:S04]  /*1d60*/  STG.E.64 desc[UR6][R40.64+0x8], R32 ;  /* 0x0000082028007986 */ /* 0x0085e8000c101b06 */
[----:B----4-:R3:W-:Y:S04]  /*1d70*/  STG.E.64 desc[UR6][R40.64+0x10], R34 ;  /* 0x0000102228007986 */ /* 0x0107e8000c101b06 */
[----:B-1----:R-:W4:Y:S04]  /*1d80*/  LDL.64 R36, [R1+0x98] ;  /* 0x0000980001247983 */ /* 0x002f280000100a00 */
[----:B--2---:R-:W2:Y:S04]  /*1d90*/  LDL.64 R32, [R1+0xa0] ;  /* 0x0000a00001207983 */ /* 0x004ea80000100a00 */
[----:B---3--:R-:W3:Y:S04]  /*1da0*/  LDL.64 R34, [R1+0xa8] ;  /* 0x0000a80001227983 */ /* 0x008ee80000100a00 */
[----:B-----5:R1:W-:Y:S04]  /*1db0*/  STG.E.64 desc[UR6][R40.64+0x18], R38 ;  /* 0x0000182628007986 */ /* 0x0203e8000c101b06 */
[----:B-1----:R-:W5:Y:S04]  /*1dc0*/  LDL.64 R38, [R1+0xb0] ;  /* 0x0000b00001267983 */ /* 0x002f680000100a00 */
[----:B----4-:R1:W-:Y:S04]  /*1dd0*/  STG.E.64 desc[UR6][R40.64+0x20], R36 ;  /* 0x0000202428007986 */ /* 0x0103e8000c101b06 */
[----:B--2---:R2:W-:Y:S04]  /*1de0*/  STG.E.64 desc[UR6][R40.64+0x28], R32 ;  /* 0x0000282028007986 */ /* 0x0045e8000c101b06 */
[----:B---3--:R3:W-:Y:S04]  /*1df0*/  STG.E.64 desc[UR6][R40.64+0x30], R34 ;  /* 0x0000302228007986 */ /* 0x0087e8000c101b06 */
        /* <DEDUP_REMOVED lines=12> */
[----:B----4-:R1:W-:Y:S04]  /*1ec0*/  STG.E.64 desc[UR6][R40.64+0x70], R36 ;  /* 0x0000702428007986 */ /* 0x0103e8000c101b06 */
[----:B--2---:R1:W-:Y:S04]  /*1ed0*/  STG.E.64 desc[UR6][R40.64+0x60], R32 ;  /* 0x0000602028007986 */ /* 0x0043e8000c101b06 */
[----:B---3--:R1:W-:Y:S02]  /*1ee0*/  STG.E.64 desc[UR6][R40.64+0x68], R34 ;  /* 0x0000682228007986 */ /* 0x0083e4000c101b06 */
.L_x_13:
[----:B------:R-:W-:Y:S05]  /*1ef0*/  BSYNC.RECONVERGENT B2 ;  /* 0x0000000000027941 */ /* 0x000fea0003800200 */
.L_x_9:
[----:B------:R-:W-:Y:S05]  /*1f00*/  WARPSYNC.ALL ;  /* 0x0000000000007948 */ /* 0x000fea0003800000 */
[----:B------:R-:W2:Y:S01]  /*1f10*/  LDCU UR4, c[0x0][0x3a0] ;  /* 0x00007400ff0477ac */ /* 0x000ea20008000800 */
[----:B------:R-:W-:Y:S04]  /*1f20*/  BSSY.RECONVERGENT B4, `(.L_x_15) ;  /* 0x0000069000047945 */ /* 0x000fe80003800200 */
[----:B------:R-:W-:Y:S01]  /*1f30*/  BSSY.RELIABLE B3, `(.L_x_16) ;  /* 0x0000021000037945 */ /* 0x000fe20003800100 */
[----:B-1----:R-:W-:Y:S01]  /*1f40*/  IMAD.MOV.U32 R34, RZ, RZ, 0x1 ;  /* 0x00000001ff227424 */ /* 0x002fe200078e00ff */
[----:B------:R-:W1:Y:S01]  /*1f50*/  LDCU UR8, c[0x0][0x3a0] ;  /* 0x00007400ff0877ac */ /* 0x000e620008000800 */
[----:B--2---:R-:W-:-:S12]  /*1f60*/  USHF.R.U32.HI UR4, URZ, 0x1, UR4 ;  /* 0x00000001ff047899 */ /* 0x004fd80008011604 */
.L_x_20:
[----:B------:R-:W-:-:S05]  /*1f70*/  SHF.R.U32.HI R33, RZ, 0x6, R34 ;  /* 0x00000006ff217819 */ /* 0x000fca0000011622 */
[----:B------:R-:W-:-:S06]  /*1f80*/  IMAD R33, R33, 0x8, R44 ;  /* 0x0000000821217824 */ /* 0x000fcc00078e022c */
[----:B------:R-:W2:Y:S01]  /*1f90*/  LDL.64 R32, [R33+0x18] ;  /* 0x0000180021207983 */ /* 0x000ea20000100a00 */
        /* <DEDUP_REMOVED lines=10> */
[----:B------:R-:W-:-:S05]  /*2040*/  SHF.R.S32.HI R33, RZ, 0x6, R36 ;  /* 0x00000006ff217819 */ /* 0x000fca0000011424 */
[----:B------:R-:W-:-:S06]  /*2050*/  IMAD R33, R33, 0x8, R44 ;  /* 0x0000000821217824 */ /* 0x000fcc00078e022c */
[----:B------:R-:W2:Y:S01]  /*2060*/  LDL.64 R32, [R33+0x18] ;  /* 0x0000180021207983 */ /* 0x000ea20000100a00 */
[----:B------:R-:W-:-:S05]  /*2070*/  LOP3.LUT R36, R36, 0xffffffc0, RZ, 0xc0, !PT ;  /* 0xffffffc024247812 */ /* 0x000fca00078ec0ff */
[----:B------:R-:W-:-:S05]  /*2080*/  IMAD.IADD R35, R35, 0x1, -R36 ;  /* 0x0000000123237824 */ /* 0x000fca00078e0a24 */
[----:B--2---:R-:W-:-:S04]  /*2090*/  SHF.R.U64 R32, R32, R35, R33 ;  /* 0x0000002320207219 */ /* 0x004fc80000001221 */
[----:B------:R-:W-:-:S04]  /*20a0*/  LOP3.LUT R32, R32, 0x1, RZ, 0xc0, !PT ;  /* 0x0000000120207812 */ /* 0x000fc800078ec0ff */
[----:B------:R-:W-:-:S04]  /*20b0*/  ISETP.NE.U32.AND P0, PT, R32, 0x1, PT ;  /* 0x000000012000780c */ /* 0x000fc80003f05070 */
[----:B------:R-:W-:-:S13]  /*20c0*/  ISETP.NE.U32.AND.EX P0, PT, RZ, RZ, PT, P0 ;  /* 0x000000ffff00720c */ /* 0x000fda0003f05100 */
[----:B------:R-:W-:Y:S05]  /*20d0*/  @!P0 BREAK.RELIABLE B2 ;  /* 0x0000000000028942 */ /* 0x000fea0003800100 */
[----:B------:R-:W-:Y:S05]  /*20e0*/  @!P0 BREAK.RELIABLE B3 ;  /* 0x0000000000038942 */ /* 0x000fea0003800100 */
[----:B------:R-:W-:Y:S05]  /*20f0*/  @!P0 BRA `(.L_x_19) ;  /* 0x00000004002c8947 */ /* 0x000fea0003800000 */
.L_x_18:
[----:B-1----:R-:W-:Y:S05]  /*2100*/  BSYNC.RELIABLE B2 ;  /* 0x0000000000027941 */ /* 0x002fea0003800100 */
.L_x_17:
[C---:B------:R-:W-:Y:S01]  /*2110*/  ISETP.NE.AND P0, PT, R34.reuse, UR4, PT ;  /* 0x0000000422007c0c */ /* 0x040fe2000bf05270 */
[----:B------:R-:W-:-:S12]  /*2120*/  VIADD R34, R34, 0x1 ;  /* 0x0000000122227836 */ /* 0x000fd80000000000 */
[----:B------:R-:W-:Y:S05]  /*2130*/  @P0 BRA `(.L_x_20) ;  /* 0xfffffffc008c0947 */ /* 0x000fea000383ffff */
[----:B------:R-:W-:Y:S05]  /*2140*/  BSYNC.RELIABLE B3 ;  /* 0x0000000000037941 */ /* 0x000fea0003800100 */
.L_x_16:
[----:B------:R-:W-:Y:S01]  /*2150*/  IMAD R37, R43, 0x8, R42 ;  /* 0x000000082b257824 */ /* 0x000fe200078e022a */
        /* <DEDUP_REMOVED lines=15> */
[----:B------:R-:W2:Y:S01]  /*2250*/  LDL.64 R32, [R37+0x18] ;  /* 0x0000180025207983 */ /* 0x000ea20000100a00 */
[----:B------:R-:W-:Y:S01]  /*2260*/  IMAD.MOV.U32 R35, RZ, RZ, 0x1 ;  /* 0x00000001ff237424 */ /* 0x000fe200078e00ff */
[----:B------:R-:W-:Y:S01]  /*2270*/  VOTEU.ANY UR5, UPT, PT ;  /* 0x0000000000057886 */ /* 0x000fe200038e0100 */
[----:B------:R-:W1:Y:S01]  /*2280*/  S2R R39, SR_LANEID ;  /* 0x0000000000277919 */ /* 0x000e620000000000 */
[----:B------:R-:W1:Y:S02]  /*2290*/  FLO.U32 R36, UR5 ;  /* 0x0000000500247d00 */ /* 0x000e6400080e0000 */
[----:B------:R-:W-:-:S02]  /*22a0*/  SHF.L.U32 R41, R35, R0, RZ ;  /* 0x0000000023297219 */ /* 0x000fc400000006ff */
[----:B------:R-:W-:Y:S02]  /*22b0*/  SHF.L.U64.HI R35, R35, R0, RZ ;  /* 0x0000000023237219 */ /* 0x000fe400000102ff */
[----:B-1----:R-:W-:Y:S02]  /*22c0*/  ISETP.EQ.U32.AND P0, PT, R36, R39, PT ;  /* 0x000000272400720c */ /* 0x002fe40003f02070 */
[----:B--2---:R-:W-:Y:S02]  /*22d0*/  LOP3.LUT R33, R33, R35, RZ, 0xfc, !PT ;  /* 0x0000002321217212 */ /* 0x004fe400078efcff */
[----:B------:R-:W1:Y:S01]  /*22e0*/  LDC.64 R34, c[0x0][0x398] ;  /* 0x0000e600ff227b82 */ /* 0x000e620000000a00 */
[----:B------:R-:W-:Y:S02]  /*22f0*/  LOP3.LUT R32, R32, R41, RZ, 0xfc, !PT ;  /* 0x0000002920207212 */ /* 0x000fe400078efcff */
[----:B------:R-:W1:Y:S06]  /*2300*/  POPC R41, UR5 ;  /* 0x0000000500297d09 */ /* 0x000e6c0008000000 */
[----:B-1----:R-:W2:Y:S01]  /*2310*/  @P0 ATOMG.E.ADD.STRONG.GPU PT, R35, desc[UR6][R34.64], R41 ;  /* 0x80000029222309a8 */ /* 0x002ea200081ef106 */
[----:B------:R-:W1:Y:S03]  /*2320*/  S2R R38, SR_LTMASK ;  /* 0x0000000000267919 */ /* 0x000e660000003900 */
[----:B------:R-:W-:Y:S01]  /*2330*/  STL.64 [R37+0x18], R32 ;  /* 0x0000182025007387 */ /* 0x000fe20000100a00 */
        /* <DEDUP_REMOVED lines=39> */
.L_x_19:
[----:B------:R-:W-:Y:S05]  /*25b0*/  BSYNC.RECONVERGENT B4 ;  /* 0x0000000000047941 */ /* 0x000fea0003800200 */
.L_x_15:
[----:B------:R-:W-:Y:S05]  /*25c0*/  WARPSYNC.ALL ;  /* 0x0000000000007948 */ /* 0x000fea0003800000 */
[----:B------:R-:W2:Y:S01]  /*25d0*/  LDCU UR4, c[0x0][0x3a0] ;  /* 0x00007400ff0477ac */ /* 0x000ea20008000800 */
[----:B------:R-:W-:Y:S04]  /*25e0*/  BSSY.RECONVERGENT B6, `(.L_x_21) ;  /* 0x0000069000067945 */ /* 0x000fe80003800200 */
[----:B------:R-:W-:Y:S01]  /*25f0*/  BSSY.RELIABLE B5, `(.L_x_22) ;  /* 0x0000021000057945 */ /* 0x000fe20003800100 */
[----:B-1----:R-:W-:Y:S01]  /*2600*/  IMAD.MOV.U32 R34, RZ, RZ, 0x1 ;  /* 0x00000001ff227424 */ /* 0x002fe200078e00ff */
[----:B------:R-:W1:Y:S01]  /*2610*/  LDCU UR8, c[0x0][0x3a0] ;  /* 0x00007400ff0877ac */ /* 0x000e620008000800 */
[----:B--2---:R-:W-:-:S12]  /*2620*/  USHF.R.U32.HI UR4, URZ, 0x1, UR4 ;  /* 0x00000001ff047899 */ /* 0x004fd80008011604 */
.L_x_26:
        /* <DEDUP_REMOVED lines=25> */
.L_x_24:
[----:B-1----:R-:W-:Y:S05]  /*27c0*/  BSYNC.RELIABLE B4 ;  /* 0x0000000000047941 */ /* 0x002fea0003800100 */
.L_x_23:
[C---:B------:R-:W-:Y:S01]  /*27d0*/  ISETP.NE.AND P0, PT, R34.reuse, UR4, PT ;  /* 0x0000000422007c0c */ /* 0x040fe2000bf05270 */
[----:B------:R-:W-:-:S12]  /*27e0*/  VIADD R34, R34, 0x1 ;  /* 0x0000000122227836 */ /* 0x000fd80000000000 */
[----:B------:R-:W-:Y:S05]  /*27f0*/  @P0 BRA `(.L_x_26) ;  /* 0xfffffffc008c0947 */ /* 0x000fea000383ffff */
[----:B------:R-:W-:Y:S05]  /*2800*/  BSYNC.RELIABLE B5 ;  /* 0x0000000000057941 */ /* 0x000fea0003800100 */
.L_x_22:
        /* <DEDUP_REMOVED lines=70> */
.L_x_25:
[----:B------:R-:W-:Y:S05]  /*2c70*/  BSYNC.RECONVERGENT B6 ;  /* 0x0000000000067941 */ /* 0x000fea0003800200 */
.L_x_21:
[----:B------:R-:W-:Y:S05]  /*2c80*/  WARPSYNC.ALL ;  /* 0x0000000000007948 */ /* 0x000fea0003800000 */
[----:B------:R-:W2:Y:S01]  /*2c90*/  LDCU UR4, c[0x0][0x3a0] ;  /* 0x00007400ff0477ac */ /* 0x000ea20008000800 */
[----:B------:R-:W-:Y:S04]  /*2ca0*/  BSSY.RECONVERGENT B8, `(.L_x_27) ;  /* 0x0000069000087945 */ /* 0x000fe80003800200 */
[----:B------:R-:W-:Y:S01]  /*2cb0*/  BSSY.RELIABLE B7, `(.L_x_28) ;  /* 0x0000021000077945 */ /* 0x000fe20003800100 */
[----:B-1----:R-:W-:Y:S01]  /*2cc0*/  IMAD.MOV.U32 R34, RZ, RZ, 0x1 ;  /* 0x00000001ff227424 */ /* 0x002fe200078e00ff */
[----:B------:R-:W1:Y:S01]  /*2cd0*/  LDCU UR8, c[0x0][0x3a0] ;  /* 0x00007400ff0877ac */ /* 0x000e620008000800 */
[----:B--2---:R-:W-:-:S12]  /*2ce0*/  USHF.R.U32.HI UR4, URZ, 0x1, UR4 ;  /* 0x00000001ff047899 */ /* 0x004fd80008011604 */
.L_x_32:
        /* <DEDUP_REMOVED lines=25> */
.L_x_30:
[----:B-1----:R-:W-:Y:S05]  /*2e80*/  BSYNC.RELIABLE B6 ;  /* 0x0000000000067941 */ /* 0x002fea0003800100 */
.L_x_29:
[C---:B------:R-:W-:Y:S01]  /*2e90*/  ISETP.NE.AND P0, PT, R34.reuse, UR4, PT ;  /* 0x0000000422007c0c */ /* 0x040fe2000bf05270 */
[----:B------:R-:W-:-:S12]  /*2ea0*/  VIADD R34, R34, 0x1 ;  /* 0x0000000122227836 */ /* 0x000fd80000000000 */
[----:B------:R-:W-:Y:S05]  /*2eb0*/  @P0 BRA `(.L_x_32) ;  /* 0xfffffffc008c0947 */ /* 0x000fea000383ffff */
[----:B------:R-:W-:Y:S05]  /*2ec0*/  BSYNC.RELIABLE B7 ;  /* 0x0000000000077941 */ /* 0x000fea0003800100 */
.L_x_28:
        /* <DEDUP_REMOVED lines=24> */
[----:B------:R-:W1:Y:S01]  /*3050*/  POPC R39, UR5 ;  /* 0x0000000500277d09 */ /* 0x000e620008000000 */
[----:B--2---:R-:W-:Y:S02]  /*3060*/  LOP3.LUT R33, R33, R35, RZ, 0xfc, !PT ;  /* 0x0000002321217212 */ /* 0x004fe400078efcff */
[----:B------:R-:W1:Y:S01]  /*3070*/  LDC.64 R34, c[0x0][0x398] ;  /* 0x0000e600ff227b82 */ /* 0x000e620000000a00 */
[----:B------:R-:W2:Y:S01]  /*3080*/  S2R R38, SR_LTMASK ;  /* 0x0000000000267919 */ /* 0x000ea20000003900 */
[----:B------:R-:W-:-:S06]  /*3090*/  LOP3.LUT R32, R32, R41, RZ, 0xfc, !PT ;  /* 0x0000002920207212 */ /* 0x000fcc00078efcff */
[----:B-1----:R-:W3:Y:S04]  /*30a0*/  @P0 ATOMG.E.ADD.STRONG.GPU PT, R35, desc[UR6][R34.64], R39 ;  /* 0x80000027222309a8 */ /* 0x002ee800081ef106 */
[----:B------:R-:W-:Y:S01]  /*30b0*/  STL.64 [R37+0x48], R32 ;  /* 0x0000482025007387 */ /* 0x000fe20000100a00 */
[----:B--2---:R-:W-:Y:S01]  /*30c0*/  LOP3.LUT R38, R38, UR5, RZ, 0xc0, !PT ;  /* 0x0000000526267c12 */ /* 0x004fe2000f8ec0ff */
[----:B------:R-:W1:Y:S05]  /*30d0*/  LDCU UR5, c[0x0][0x3a4] ;  /* 0x00007480ff0577ac */ /* 0x000e6a0008000800 */
[----:B------:R-:W2:Y:S01]  /*30e0*/  POPC R38, R38 ;  /* 0x0000002600267309 */ /* 0x000ea20000000000 */
[----:B---3--:R-:W2:Y:S02]  /*30f0*/  SHFL.IDX PT, R41, R35, R36, 0x1f ;  /* 0x00001f2423297589 */ /* 0x008ea400000e0000 */
[----:B--2---:R-:W-:-:S05]  /*3100*/  IMAD.IADD R41, R41, 0x1, R38 ;  /* 0x0000000129297824 */ /* 0x004fca00078e0226 */
        /* <DEDUP_REMOVED lines=34> */
.L_x_31:
[----:B------:R-:W-:Y:S05]  /*3330*/  BSYNC.RECONVERGENT B8 ;  /* 0x0000000000087941 */ /* 0x000fea0003800200 */
.L_x_27:
[----:B------:R-:W-:Y:S05]  /*3340*/  WARPSYNC.ALL ;  /* 0x0000000000007948 */ /* 0x000fea0003800000 */
[----:B------:R-:W2:Y:S01]  /*3350*/  LDCU UR4, c[0x0][0x3a0] ;  /* 0x00007400ff0477ac */ /* 0x000ea20008000800 */
[----:B-1----:R-:W-:Y:S01]  /*3360*/  IMAD.MOV.U32 R34, RZ, RZ, 0x1 ;  /* 0x00000001ff227424 */ /* 0x002fe200078e00ff */
[----:B------:R-:W1:Y:S01]  /*3370*/  LDCU UR8, c[0x0][0x3a0] ;  /* 0x00007400ff0877ac */ /* 0x000e620008000800 */
[----:B--2---:R-:W-:-:S12]  /*3380*/  USHF.R.U32.HI UR4, URZ, 0x1, UR4 ;  /* 0x00000001ff047899 */ /* 0x004fd80008011604 */
.L_x_35:
[----:B------:R-:W-:-:S05]  /*3390*/  SHF.R.U32.HI R33, RZ, 0x6, R34 ;  /* 0x00000006ff217819 */ /* 0x000fca0000011622 */
[----:B------:R-:W-:-:S06]  /*33a0*/  IMAD R33, R33, 0x8, R44 ;  /* 0x0000000821217824 */ /* 0x000fcc00078e022c */
[----:B------:R-:W2:Y:S01]  /*33b0*/  LDL.64 R32, [R33+0x60] ;  /* 0x0000600021207983 */ /* 0x000ea20000100a00 */
[----:B------:R-:W-:Y:S01]  /*33c0*/  LOP3.LUT R35, R34, 0x3f, RZ, 0xc0, !PT ;  /* 0x0000003f22237812 */ /* 0x000fe200078ec0ff */
[----:B------:R-:W-:Y:S03]  /*33d0*/  BSSY.RECONVERGENT B8, `(.L_x_33) ;  /* 0x0000013000087945 */ /* 0x000fe60003800200 */
        /* <DEDUP_REMOVED lines=17> */
[----:B------:R-:W-:Y:S05]  /*34f0*/  @!P0 EXIT ;  /* 0x000000000000894d */ /* 0x000fea0003800000 */
.L_x_34:
[----:B-1----:R-:W-:Y:S05]  /*3500*/  BSYNC.RECONVERGENT B8 ;  /* 0x0000000000087941 */ /* 0x002fea0003800200 */
.L_x_33:
[C---:B------:R-:W-:Y:S01]  /*3510*/  ISETP.NE.AND P0, PT, R34.reuse, UR4, PT ;  /* 0x0000000422007c0c */ /* 0x040fe2000bf05270 */
[----:B------:R-:W-:-:S12]  /*3520*/  VIADD R34, R34, 0x1 ;  /* 0x0000000122227836 */ /* 0x000fd80000000000 */
[----:B------:R-:W-:Y:S05]  /*3530*/  @P0 BRA `(.L_x_35) ;  /* 0xfffffffc00940947 */ /* 0x000fea000383ffff */
[----:B------:R-:W1:Y:S01]  /*3540*/  S2R R37, SR_LANEID ;  /* 0x0000000000257919 */ /* 0x000e620000000000 */
[----:B------:R-:W-:Y:S01]  /*3550*/  VOTEU.ANY UR5, UPT, PT ;  /* 0x0000000000057886 */ /* 0x000fe200038e0100 */
[----:B------:R-:W2:Y:S01]  /*3560*/  LDC.64 R32, c[0x0][0x398] ;  /* 0x0000e600ff207b82 */ /* 0x000ea20000000a00 */
[----:B------:R-:W1:Y:S08]  /*3570*/  FLO.U32 R34, UR5 ;  /* 0x0000000500227d00 */ /* 0x000e7000080e0000 */
[----:B------:R-:W2:Y:S01]  /*3580*/  POPC R35, UR5 ;  /* 0x0000000500237d09 */ /* 0x000ea20008000000 */
[----:B-1----:R-:W-:-:S13]  /*3590*/  ISETP.EQ.U32.AND P0, PT, R34, R37, PT ;  /* 0x000000252200720c */ /* 0x002fda0003f02070 */
[----:B--2---:R-:W2:Y:S01]  /*35a0*/  @P0 ATOMG.E.ADD.STRONG.GPU PT, R33, desc[UR6][R32.64], R35 ;  /* 0x80000023202109a8 */ /* 0x004ea200081ef106 */
[----:B------:R-:W-:-:S03]  /*35b0*/  IMAD R42, R43, 0x8, R42 ;  /* 0x000000082b2a7824 */ /* 0x000fc600078e022a */
[----:B------:R-:W-:Y:S04]  /*35c0*/  STL.64 [R1+0x78], R30 ;  /* 0x0000781e01007387 */ /* 0x000fe80000100a00 */
[----:B------:R-:W-:Y:S04]  /*35d0*/  STL.64 [R1+0x80], R28 ;  /* 0x0000801c01007387 */ /* 0x000fe80000100a00 */
[----:B------:R-:W-:Y:S04]  /*35e0*/  STL.64 [R1+0x88], R26 ;  /* 0x0000881a01007387 */ /* 0x000fe80000100a00 */
[----:B------:R-:W-:Y:S04]  /*35f0*/  STL.64 [R1+0x90], R24 ;  /* 0x0000901801007387 */ /* 0x000fe80000100a00 */
[----:B------:R-:W-:Y:S04]  /*3600*/  STL.64 [R1+0x98], R22 ;  /* 0x0000981601007387 */ /* 0x000fe80000100a00 */
[----:B------:R0:W-:Y:S04]  /*3610*/  STL.64 [R1+0xa0], R20 ;  /* 0x0000a01401007387 */ /* 0x0001e80000100a00 */
[----:B------:R-:W-:Y:S04]  /*3620*/  STL.64 [R1+0xa8], R18 ;  /* 0x0000a81201007387 */ /* 0x000fe80000100a00 */
[----:B------:R-:W-:Y:S04]  /*3630*/  STL.64 [R1+0xb0], R16 ;  /* 0x0000b01001007387 */ /* 0x000fe80000100a00 */
[----:B------:R-:W-:Y:S04]  /*3640*/  STL.64 [R1+0xb8], R14 ;  /* 0x0000b80e01007387 */ /* 0x000fe80000100a00 */
[----:B------:R-:W-:Y:S04]  /*3650*/  STL.64 [R1+0xc0], R12 ;  /* 0x0000c00c01007387 */ /* 0x000fe80000100a00 */
[----:B------:R1:W-:Y:S04]  /*3660*/  STL.64 [R1+0xc8], R10 ;  /* 0x0000c80a01007387 */ /* 0x0003e80000100a00 */
[----:B------:R3:W-:Y:S04]  /*3670*/  STL.64 [R1+0xd0], R8 ;  /* 0x0000d00801007387 */ /* 0x0007e80000100a00 */
[----:B------:R-:W-:Y:S04]  /*3680*/  STL.64 [R1+0xd8], R6 ;  /* 0x0000d80601007387 */ /* 0x000fe80000100a00 */
[----:B------:R-:W-:Y:S04]  /*3690*/  STL.64 [R1+0xe0], R4 ;  /* 0x0000e00401007387 */ /* 0x000fe80000100a00 */
[----:B------:R-:W-:Y:S04]  /*36a0*/  STL.64 [R1+0xe8], R2 ;  /* 0x0000e80201007387 */ /* 0x000fe80000100a00 */
[----:B0-----:R-:W4:Y:S01]  /*36b0*/  LDL.64 R20, [R42+0x60] ;  /* 0x000060002a147983 */ /* 0x001f220000100a00 */
[----:B-1----:R-:W-:Y:S01]  /*36c0*/  IMAD.MOV.U32 R11, RZ, RZ, 0x1 ;  /* 0x00000001ff0b7424 */ /* 0x002fe200078e00ff */
[----:B------:R-:W0:Y:S04]  /*36d0*/  S2R R18, SR_LTMASK ;  /* 0x0000000000127919 */ /* 0x000e280000003900 */
[----:B---3--:R-:W-:-:S02]  /*36e0*/  SHF.L.U32 R9, R11, R0, RZ ;  /* 0x000000000b097219 */ /* 0x008fc400000006ff */
[----:B------:R-:W-:Y:S02]  /*36f0*/  SHF.L.U64.HI R11, R11, R0, RZ ;  /* 0x000000000b0b7219 */ /* 0x000fe400000102ff */
[----:B0-----:R-:W-:Y:S01]  /*3700*/  LOP3.LUT R14, R18, UR5, RZ, 0xc0, !PT ;  /* 0x00000005120e7c12 */ /* 0x001fe2000f8ec0ff */
[----:B------:R-:W0:Y:S03]  /*3710*/  LDCU UR5, c[0x0][0x3a4] ;  /* 0x00007480ff0577ac */ /* 0x000e260008000800 */
[----:B------:R-:W1:Y:S01]  /*3720*/  POPC R13, R14 ;  /* 0x0000000e000d7309 */ /* 0x000e620000000000 */
[----:B--2---:R-:W1:Y:S02]  /*3730*/  SHFL.IDX PT, R16, R33, R34, 0x1f ;  /* 0x00001f2221107589 */ /* 0x004e6400000e0000 */
[----:B-1----:R-:W-:-:S05]  /*3740*/  IMAD.IADD R0, R16, 0x1, R13 ;  /* 0x0000000110007824 */ /* 0x002fca00078e020d */
[----:B0-----:R-:W-:Y:S02]  /*3750*/  ISETP.GE.AND P0, PT, R0, UR5, PT ;  /* 0x0000000500007c0c */ /* 0x001fe4000bf06270 */
[----:B----4-:R-:W-:Y:S02]  /*3760*/  LOP3.LUT R2, R20, R9, RZ, 0xfc, !PT ;  /* 0x0000000914027212 */ /* 0x010fe400078efcff */
[----:B------:R-:W-:-:S05]  /*3770*/  LOP3.LUT R3, R21, R11, RZ, 0xfc, !PT ;  /* 0x0000000b15037212 */ /* 0x000fca00078efcff */
[----:B------:R0:W-:Y:S04]  /*3780*/  STL.64 [R42+0x60], R2 ;  /* 0x000060022a007387 */ /* 0x0001e80000100a00 */
[----:B------:R-:W-:Y:S05]  /*3790*/  @P0 EXIT ;  /* 0x000000000000094d */ /* 0x000fea0003800000 */
[----:B------:R-:W2:Y:S01]  /*37a0*/  LDL.64 R32, [R1+0x78] ;  /* 0x0000780001207983 */ /* 0x000ea20000100a00 */
[----:B0-----:R-:W0:Y:S03]  /*37b0*/  LDC.64 R2, c[0x0][0x390] ;  /* 0x0000e400ff027b82 */ /* 0x001e260000000a00 */
[----:B------:R-:W3:Y:S04]  /*37c0*/  LDL.64 R4, [R1+0x80] ;  /* 0x0000800001047983 */ /* 0x000ee80000100a00 */
[----:B------:R-:W4:Y:S04]  /*37d0*/  LDL.64 R6, [R1+0x88] ;  /* 0x0000880001067983 */ /* 0x000f280000100a00 */
        /* <DEDUP_REMOVED lines=12> */
[----:B0-----:R-:W-:-:S05]  /*38a0*/  IMAD.WIDE R2, R0, 0x78, R2 ;  /* 0x0000007800027825 */ /* 0x001fca00078e0202 */
        /* <DEDUP_REMOVED lines=16> */
.L_x_36:
[----:B------:R-:W-:-:S00]  /*39b0*/  BRA `(.L_x_36) ;  /* 0xfffffffc00fc7947 */ /* 0x000fc0000383ffff */
[----:B------:R-:W-:-:S00]  /*39c0*/  NOP ;  /* 0x0000000000007918 */ /* 0x000fc00000000000 */
        /* <DEDUP_REMOVED lines=11> */
.L_x_37:


//--------------------- .nv.shared.reserved.0     --------------------------
	.section	.nv.shared.reserved.0,"aw",@nobits
	.weak		__nv_reservedSMEM_offset_0_alias
	.size		__nv_reservedSMEM_offset_0_alias, 0, 64
	.other		__nv_reservedSMEM_offset_0_alias,@"STO_CUDA_RESERVED_SHARED STV_DEFAULT"
__nv_reservedSMEM_offset_0_alias:
	.zero		0
	.zero		64


//--------------------- .nv.constant0._Z12processLevelP5StateiS0_Piii --------------------------
	.section	.nv.constant0._Z12processLevelP5StateiS0_Piii,"a",@progbits
	.sectionflags	@""
	.align	4
.nv.constant0._Z12processLevelP5StateiS0_Piii:
	.zero		936


//--------------------- SYMBOLS --------------------------

	.type		.nv.reservedSmem.offset0,@object
	.size		.nv.reservedSmem.offset0,0x4
